// auto-generated by cutlass_sweep.gemm — config: {"arch": "sm_90", "cluster_m": 1, "cluster_n": 1, "dtype": "fp32", "dtype_b": "fp32", "layout": "nt", "stages": 2, "tile_k": 64, "tile_m": 256, "tile_n": 256}
#include "cutlass/cutlass.h"
#include "cutlass/gemm/collective/collective_builder.hpp"
#include "cutlass/gemm/device/gemm_universal_adapter.h"
#include "cutlass/gemm/kernel/gemm_universal.hpp"
#include "cutlass/epilogue/collective/collective_builder.hpp"

using ElemA = float;
using ElemB = float;
using ElemCD = float;
using Acc  = float;
using TileShape    = cute::Shape<cute::_256, cute::_256, cute::_64>;
using ClusterShape = cute::Shape<cute::_1, cute::_1, cute::_1>;

using CollectiveEpilogue = typename cutlass::epilogue::collective::CollectiveBuilder<
    cutlass::arch::Sm90, cutlass::arch::OpClassTensorOp,
    TileShape, ClusterShape,
    cutlass::epilogue::collective::EpilogueTileAuto,
    Acc, Acc,
    ElemCD, cutlass::layout::RowMajor, 128 / cutlass::sizeof_bits<ElemCD>::value,
    ElemCD, cutlass::layout::RowMajor, 128 / cutlass::sizeof_bits<ElemCD>::value,
    cutlass::epilogue::collective::EpilogueScheduleAuto
  >::CollectiveOp;

using CollectiveMainloop = typename cutlass::gemm::collective::CollectiveBuilder<
    cutlass::arch::Sm90, cutlass::arch::OpClassTensorOp,
    ElemA, cutlass::layout::RowMajor, 128 / cutlass::sizeof_bits<ElemA>::value,
    ElemB, cutlass::layout::ColumnMajor, 128 / cutlass::sizeof_bits<ElemB>::value,
    Acc,
    TileShape, ClusterShape,
    cutlass::gemm::collective::StageCount<2>,
    cutlass::gemm::collective::KernelScheduleAuto
  >::CollectiveOp;

using GemmKernel = cutlass::gemm::kernel::GemmUniversal<
    cute::Shape<int,int,int,int>,
    CollectiveMainloop,
    CollectiveEpilogue
>;
using Gemm = cutlass::gemm::device::GemmUniversalAdapter<GemmKernel>;

// Force the device kernel symbol into the cubin without needing a host main.
auto* _anchor = &cutlass::device_kernel<GemmKernel>;


// ===== COMPILED SASS (sm_90a) =====

	.target	sm_90a

	.elftype	@"ET_EXEC"


//--------------------- .note.nv.tkinfo           --------------------------
	.section	.note.nv.tkinfo,"",@"SHT_NOTE"
	.sectionflags	@"SHF_NOTE_NV_TKINFO"
	.tkinfo
        /*0018*/ 	.word	0x00000002
        /*0030*/ 	.string	""
        /*0030*/ 	.string	"ptxas"
        /*0030*/ 	.string	"Cuda compilation tools, release 13.0, V13.0.88"
        /*0030*/ 	.string	"Build cuda_13.0.r13.0/compiler.36424714_0"
        /*0030*/ 	.string	"-arch sm_90a -m 64 "



//--------------------- .note.nv.cuinfo           --------------------------
	.section	.note.nv.cuinfo,"",@"SHT_NOTE"
	.sectionflags	@"SHF_NOTE_NV_CUINFO"
        /*0018*/ 	.short	0x0002
        /*001a*/ 	.short	0x005a
        /*001c*/ 	.short	0x0082
	.zero		2


//--------------------- .nv.info                  --------------------------
	.section	.nv.info,"",@"SHT_CUDA_INFO"
	.align	4


	//----- nvinfo : EIATTR_REGCOUNT
	.align		4
        /*0000*/ 	.byte	0x04, 0x2f
        /*0002*/ 	.short	(.L_15 - .L_14)
	.align		4
.L_14:
        /*0004*/ 	.word	index@(_ZN7cutlass13device_kernelINS_4gemm6kernel13GemmUniversalIN4cute5tupleIJiiiiEEENS1_10collective13CollectiveMmaINS1_34MainloopSm90TmaGmmaWarpSpecializedILi2ENS5_IJNS4_1CILi1EEESB_SB_EEENS1_35KernelTmaWarpSpecializedCooperativeEEENS5_IJNSA_ILi256EEESF_NSA_ILi64EEEEEEfNS5_IJlSB_lEEEfSI_NS4_8TiledMMAINS4_8MMA_AtomIJNS4_4SM904GMMA30MMA_64x256x8_F32TF32TF32_SS_TNILNSM_7ScaleInE1ELSO_1EEEEEENS4_6LayoutINS5_IJNSA_ILi2EEESB_SB_EEENS5_IJSB_NSA_ILi0EEESU_EEEEENS5_IJNS4_10UnderscoreESX_SX_EEEEENS4_13SM90_TMA_LOADENS4_14ComposedLayoutINS4_7SwizzleILi3ELi4ELi3EEENS4_18smem_ptr_flag_bitsILi32EEENSR_INS5_IJNSA_ILi8EEENSA_ILi32EEEEEENS5_IJS17_SB_EEEEEEEvNS4_8identityES10_S1B_vS1C_EENS_8epilogue10collective6detail29Sm90TmaWarpSpecializedAdapterINS1F_15DefaultEpilogueIfSI_SI_NS1E_6thread17LinearCombinationIfLi1EffLNS1J_9ScaleType4KindE0ELNS_15FloatRoundStyleE2EfEENS1_15EpilogueDefaultEEEEEvvEEEEvNT_6ParamsE)
        /*0008*/ 	.word	0x000000a8


	//----- nvinfo : EIATTR_FRAME_SIZE
	.align		4
.L_15:
        /*000c*/ 	.byte	0x04, 0x11
        /*000e*/ 	.short	(.L_17 - .L_16)
	.align		4
.L_16:
        /*0010*/ 	.word	index@(_ZN7cutlass13device_kernelINS_4gemm6kernel13GemmUniversalIN4cute5tupleIJiiiiEEENS1_10collective13CollectiveMmaINS1_34MainloopSm90TmaGmmaWarpSpecializedILi2ENS5_IJNS4_1CILi1EEESB_SB_EEENS1_35KernelTmaWarpSpecializedCooperativeEEENS5_IJNSA_ILi256EEESF_NSA_ILi64EEEEEEfNS5_IJlSB_lEEEfSI_NS4_8TiledMMAINS4_8MMA_AtomIJNS4_4SM904GMMA30MMA_64x256x8_F32TF32TF32_SS_TNILNSM_7ScaleInE1ELSO_1EEEEEENS4_6LayoutINS5_IJNSA_ILi2EEESB_SB_EEENS5_IJSB_NSA_ILi0EEESU_EEEEENS5_IJNS4_10UnderscoreESX_SX_EEEEENS4_13SM90_TMA_LOADENS4_14ComposedLayoutINS4_7SwizzleILi3ELi4ELi3EEENS4_18smem_ptr_flag_bitsILi32EEENSR_INS5_IJNSA_ILi8EEENSA_ILi32EEEEEENS5_IJS17_SB_EEEEEEEvNS4_8identityES10_S1B_vS1C_EENS_8epilogue10collective6detail29Sm90TmaWarpSpecializedAdapterINS1F_15DefaultEpilogueIfSI_SI_NS1E_6thread17LinearCombinationIfLi1EffLNS1J_9ScaleType4KindE0ELNS_15FloatRoundStyleE2EfEENS1_15EpilogueDefaultEEEEEvvEEEEvNT_6ParamsE)
        /*0014*/ 	.word	0x00000cf0


	//----- nvinfo : EIATTR_MIN_STACK_SIZE
	.align		4
.L_17:
        /*0018*/ 	.byte	0x04, 0x12
        /*001a*/ 	.short	(.L_19 - .L_18)
	.align		4
.L_18:
        /*001c*/ 	.word	index@(_ZN7cutlass13device_kernelINS_4gemm6kernel13GemmUniversalIN4cute5tupleIJiiiiEEENS1_10collective13CollectiveMmaINS1_34MainloopSm90TmaGmmaWarpSpecializedILi2ENS5_IJNS4_1CILi1EEESB_SB_EEENS1_35KernelTmaWarpSpecializedCooperativeEEENS5_IJNSA_ILi256EEESF_NSA_ILi64EEEEEEfNS5_IJlSB_lEEEfSI_NS4_8TiledMMAINS4_8MMA_AtomIJNS4_4SM904GMMA30MMA_64x256x8_F32TF32TF32_SS_TNILNSM_7ScaleInE1ELSO_1EEEEEENS4_6LayoutINS5_IJNSA_ILi2EEESB_SB_EEENS5_IJSB_NSA_ILi0EEESU_EEEEENS5_IJNS4_10UnderscoreESX_SX_EEEEENS4_13SM90_TMA_LOADENS4_14ComposedLayoutINS4_7SwizzleILi3ELi4ELi3EEENS4_18smem_ptr_flag_bitsILi32EEENSR_INS5_IJNSA_ILi8EEENSA_ILi32EEEEEENS5_IJS17_SB_EEEEEEEvNS4_8identityES10_S1B_vS1C_EENS_8epilogue10collective6detail29Sm90TmaWarpSpecializedAdapterINS1F_15DefaultEpilogueIfSI_SI_NS1E_6thread17LinearCombinationIfLi1EffLNS1J_9ScaleType4KindE0ELNS_15FloatRoundStyleE2EfEENS1_15EpilogueDefaultEEEEEvvEEEEvNT_6ParamsE)
        /*0020*/ 	.word	0x00000cf0
.L_19:


//--------------------- .nv.compat                --------------------------
	.section	.nv.compat,"",@"SHT_CUDA_COMPAT_INFO"
	.align	4
        /*0000*/ 	.byte	0x02, 0x09, 0x01, 0x00, 0x02, 0x02, 0x04, 0x00, 0x02, 0x05, 0x05, 0x00, 0x03, 0x07, 0x01, 0x01
        /*0010*/ 	.byte	0x02, 0x03, 0x01, 0x00, 0x02, 0x06, 0x01, 0x00, 0x04, 0x0b, 0x08, 0x00, 0x00, 0x00, 0x00, 0x00
        /*0020*/ 	.byte	0x00, 0x00, 0x00, 0x00


//--------------------- .nv.info._ZN7cutlass13device_kernelINS_4gemm6kernel13GemmUniversalIN4cute5tupleIJiiiiEEENS1_10collective13CollectiveMmaINS1_34MainloopSm90TmaGmmaWarpSpecializedILi2ENS5_IJNS4_1CILi1EEESB_SB_EEENS1_35KernelTmaWarpSpecializedCooperativeEEENS5_IJNSA_ILi256EEESF_NSA_ILi64EEEEEEfNS5_IJlSB_lEEEfSI_NS4_8TiledMMAINS4_8MMA_AtomIJNS4_4SM904GMMA30MMA_64x256x8_F32TF32TF32_SS_TNILNSM_7ScaleInE1ELSO_1EEEEEENS4_6LayoutINS5_IJNSA_ILi2EEESB_SB_EEENS5_IJSB_NSA_ILi0EEESU_EEEEENS5_IJNS4_10UnderscoreESX_SX_EEEEENS4_13SM90_TMA_LOADENS4_14ComposedLayoutINS4_7SwizzleILi3ELi4ELi3EEENS4_18smem_ptr_flag_bitsILi32EEENSR_INS5_IJNSA_ILi8EEENSA_ILi32EEEEEENS5_IJS17_SB_EEEEEEEvNS4_8identityES10_S1B_vS1C_EENS_8epilogue10collective6detail29Sm90TmaWarpSpecializedAdapterINS1F_15DefaultEpilogueIfSI_SI_NS1E_6thread17LinearCombinationIfLi1EffLNS1J_9ScaleType4KindE0ELNS_15FloatRoundStyleE2EfEENS1_15EpilogueDefaultEEEEEvvEEEEvNT_6ParamsE --------------------------
	.section	.nv.info._ZN7cutlass13device_kernelINS_4gemm6kernel13GemmUniversalIN4cute5tupleIJiiiiEEENS1_10collective13CollectiveMmaINS1_34MainloopSm90TmaGmmaWarpSpecializedILi2ENS5_IJNS4_1CILi1EEESB_SB_EEENS1_35KernelTmaWarpSpecializedCooperativeEEENS5_IJNSA_ILi256EEESF_NSA_ILi64EEEEEEfNS5_IJlSB_lEEEfSI_NS4_8TiledMMAINS4_8MMA_AtomIJNS4_4SM904GMMA30MMA_64x256x8_F32TF32TF32_SS_TNILNSM_7ScaleInE1ELSO_1EEEEEENS4_6LayoutINS5_IJNSA_ILi2EEESB_SB_EEENS5_IJSB_NSA_ILi0EEESU_EEEEENS5_IJNS4_10UnderscoreESX_SX_EEEEENS4_13SM90_TMA_LOADENS4_14ComposedLayoutINS4_7SwizzleILi3ELi4ELi3EEENS4_18smem_ptr_flag_bitsILi32EEENSR_INS5_IJNSA_ILi8EEENSA_ILi32EEEEEENS5_IJS17_SB_EEEEEEEvNS4_8identityES10_S1B_vS1C_EENS_8epilogue10collective6detail29Sm90TmaWarpSpecializedAdapterINS1F_15DefaultEpilogueIfSI_SI_NS1E_6thread17LinearCombinationIfLi1EffLNS1J_9ScaleType4KindE0ELNS_15FloatRoundStyleE2EfEENS1_15EpilogueDefaultEEEEEvvEEEEvNT_6ParamsE,"",@"SHT_CUDA_INFO"
	.sectionflags	@""
	.align	4


	//----- nvinfo : EIATTR_CUDA_API_VERSION
	.align		4
        /*0000*/ 	.byte	0x04, 0x37
        /*0002*/ 	.short	(.L_21 - .L_20)
.L_20:
        /*0004*/ 	.word	0x00000082


	//----- nvinfo : EIATTR_KPARAM_INFO
	.align		4
.L_21:
        /*0008*/ 	.byte	0x04, 0x17
        /*000a*/ 	.short	(.L_23 - .L_22)
.L_22:
        /*000c*/ 	.word	0x00000000
        /*0010*/ 	.short	0x0000
        /*0012*/ 	.short	0x0070
        /*0014*/ 	.byte	0x00, 0xf0, 0x01, 0x10


	//----- nvinfo : EIATTR_SPARSE_MMA_MASK
	.align		4
.L_23:
        /*0018*/ 	.byte	0x03, 0x50
        /*001a*/ 	.short	0x0000


	//----- nvinfo : EIATTR_MAXREG_COUNT
	.align		4
        /*001c*/ 	.byte	0x03, 0x1b
        /*001e*/ 	.short	0x00a8


	//----- nvinfo : EIATTR_NUM_BARRIERS
	.align		4
        /*0020*/ 	.byte	0x02, 0x4c
        /*0022*/ 	.byte	0x01
	.zero		1


	//----- nvinfo : EIATTR_EXTERNS
	.align		4
        /*0024*/ 	.byte	0x04, 0x0f
        /*0026*/ 	.short	(.L_25 - .L_24)


	//   ....[0]....
	.align		4
.L_24:
        /*0028*/ 	.word	index@(__assertfail)


	//----- nvinfo : EIATTR_ANNOTATIONS
	.align		4
.L_25:
        /*002c*/ 	.byte	0x04, 0x55
        /*002e*/ 	.short	(.L_27 - .L_26)


	//   ....[0]....
.L_26:
        /*0030*/ 	.word	0x00000001
        /*0034*/ 	.byte	0x50, 0x06, 0x00, 0x00, 0x01, 0x00, 0x00, 0x00, 0x70, 0x06, 0x00, 0x00, 0x01, 0x00, 0x00, 0x00
        /* <DEDUP_REMOVED lines=1382> */
        /*56a4*/ 	.byte	0x90, 0xfc, 0x01, 0x00, 0x01, 0x00, 0x00, 0x00, 0xb0, 0xfc, 0x01, 0x00


	//----- nvinfo : EIATTR_MERCURY_ISA_VERSION
	.align		4
.L_27:
        /*56b0*/ 	.byte	0x03, 0x5f
        /*56b2*/ 	.short	0x0101


	//----- nvinfo : EIATTR_INT_WARP_WIDE_INSTR_OFFSETS
	.align		4
        /*56b4*/ 	.byte	0x04, 0x31
        /*56b6*/ 	.short	(.L_29 - .L_28)


	//   ....[0]....
.L_28:
        /*56b8*/ 	.word	0x000004c0


	//   ....[1]....
        /*56bc*/ 	.word	0x000004d0


	//   ....[2]....
        /*56c0*/ 	.word	0x00000560


	//----- nvinfo : EIATTR_COOP_GROUP_MASK_REGIDS
	.align		4
.L_29:
        /*56c4*/ 	.byte	0x04, 0x29
        /*56c6*/ 	.short	(.L_31 - .L_30)


	//   ....[0]....
.L_30:
        /*56c8*/ 	.word	0xffffffff


	//   ....[1]....
        /*56cc*/ 	.word	0xffffffff


	//   ....[2]....
        /*56d0*/ 	.word	0xffffffff


	//   ....[3]....
        /*56d4*/ 	.word	0xffffffff


	//   ....[4]....
        /*56d8*/ 	.word	0xffffffff


	//----- nvinfo : EIATTR_COOP_GROUP_INSTR_OFFSETS
	.align		4
.L_31:
        /*56dc*/ 	.byte	0x04, 0x28
        /*56de*/ 	.short	(.L_33 - .L_32)


	//   ....[0]....
.L_32:
        /*56e0*/ 	.word	0x00000070


	//   ....[1]....
        /*56e4*/ 	.word	0x00000080


	//   ....[2]....
        /*56e8*/ 	.word	0x000001a0


	//   ....[3]....
        /*56ec*/ 	.word	0x00000370


	//   ....[4]....
        /*56f0*/ 	.word	0x00001130


	//----- nvinfo : EIATTR_REG_RECONFIG
	.align		4
.L_33:
        /*56f4*/ 	.byte	0x01, 0x54
	.zero		2


	//----- nvinfo : EIATTR_SYSCALL_OFFSETS
	.align		4
        /*56f8*/ 	.byte	0x04, 0x46
        /*56fa*/ 	.short	(.L_35 - .L_34)


	//   ....[0]....
.L_34:
        /*56fc*/ 	.word	0x000012e0


	//----- nvinfo : EIATTR_MBARRIER_INSTR_OFFSETS
	.align		4
.L_35:
        /*5700*/ 	.byte	0x04, 0x39
        /*5702*/ 	.short	(.L_37 - .L_36)


	//   ....[0]....
.L_36:
        /*5704*/ 	.word	0x00000320
        /*5708*/ 	.word	0x000000ff
        /*570c*/ 	.word	0x00000000
        /*5710*/ 	.short	0x0100
        /*5712*/ 	.byte	0x08
	.zero		1


	//   ....[1]....
        /*5714*/ 	.word	0x00000330
        /*5718*/ 	.word	0x000000ff
        /*571c*/ 	.word	0x00000010
        /*5720*/ 	.short	0x0100
        /*5722*/ 	.byte	0x08
	.zero		1


	//   ....[2]....
        /*5724*/ 	.word	0x00000340
        /*5728*/ 	.word	0x000000ff
        /*572c*/ 	.word	0x00000008
        /*5730*/ 	.short	0x0100
        /*5732*/ 	.byte	0x08
	.zero		1


	//   ....[3]....
        /*5734*/ 	.word	0x00000350
        /*5738*/ 	.word	0x000000ff
        /*573c*/ 	.word	0x00000018
        /*5740*/ 	.short	0x0100
        /*5742*/ 	.byte	0x08
	.zero		1


	//   ....[4]....
        /*5744*/ 	.word	0x000005e0
        /*5748*/ 	.word	0x000000ff
        /*574c*/ 	.word	0x00000030
        /*5750*/ 	.short	0x0100
        /*5752*/ 	.byte	0x10
	.zero		1


	//   ....[5]....
        /*5754*/ 	.word	0x00000680
        /*5758*/ 	.word	0x000000ff
        /*575c*/ 	.word	0x00000038
        /*5760*/ 	.short	0x0100
        /*5762*/ 	.byte	0x10
	.zero		1


	//   ....[6]....
        /*5764*/ 	.word	0x00001380
        /*5768*/ 	.word	0x00000003
        /*576c*/ 	.word	0x00000000
        /*5770*/ 	.short	0x010a
        /*5772*/ 	.byte	0x3f
	.zero		1


	//   ....[7]....
        /*5774*/ 	.word	0x000013c0
        /*5778*/ 	.word	0x00000003
        /*577c*/ 	.word	0x00000000
        /*5780*/ 	.short	0x010a
        /*5782*/ 	.byte	0x3f
	.zero		1


	//   ....[8]....
        /*5784*/ 	.word	0x000089a0
        /*5788*/ 	.word	0x000000ff
        /*578c*/ 	.word	0x00000000
        /*5790*/ 	.short	0x010a
        /*5792*/ 	.byte	0x0a
	.zero		1


	//   ....[9]....
        /*5794*/ 	.word	0x000089e0
        /*5798*/ 	.word	0x000000ff
        /*579c*/ 	.word	0x00000000
        /*57a0*/ 	.short	0x010a
        /*57a2*/ 	.byte	0x0a
	.zero		1


	//   ....[10]....
        /*57a4*/ 	.word	0x00010a80
        /*57a8*/ 	.word	0x000000ff
        /*57ac*/ 	.word	0x00000000
        /*57b0*/ 	.short	0x0101
        /*57b2*/ 	.byte	0x08
	.zero		1


	//   ....[11]....
        /*57b4*/ 	.word	0x00010c70
        /*57b8*/ 	.word	0x000000ff
        /*57bc*/ 	.word	0x00000000
        /*57c0*/ 	.short	0x0101
        /*57c2*/ 	.byte	0x04
	.zero		1


	//   ....[12]....
        /*57c4*/ 	.word	0x0001f7a0
        /*57c8*/ 	.word	0x0000000e
        /*57cc*/ 	.word	0x00000010
        /*57d0*/ 	.short	0x010a
        /*57d2*/ 	.byte	0x3f
	.zero		1


	//   ....[13]....
        /*57d4*/ 	.word	0x0001fc20
        /*57d8*/ 	.word	0x00000002
        /*57dc*/ 	.word	0x00000038
        /*57e0*/ 	.short	0x0101
        /*57e2*/ 	.byte	0x3f
	.zero		1


	//   ....[14]....
        /*57e4*/ 	.word	0x000203b0
        /*57e8*/ 	.word	0x00000005
        /*57ec*/ 	.word	0x00000000
        /*57f0*/ 	.short	0x010a
        /*57f2*/ 	.byte	0x3f
	.zero		1


	//   ....[15]....
        /*57f4*/ 	.word	0x00020440
        /*57f8*/ 	.word	0x00000003
        /*57fc*/ 	.word	0x00000000
        /*5800*/ 	.short	0x010a
        /*5802*/ 	.byte	0x3f
	.zero		1


	//   ....[16]....
        /*5804*/ 	.word	0x000204a0
        /*5808*/ 	.word	0x00000003
        /*580c*/ 	.word	0x00000000
        /*5810*/ 	.short	0x010a
        /*5812*/ 	.byte	0x3f
	.zero		1


	//   ....[17]....
        /*5814*/ 	.word	0x00020500
        /*5818*/ 	.word	0x00000004
        /*581c*/ 	.word	0x00000000
        /*5820*/ 	.short	0x010a
        /*5822*/ 	.byte	0x3f
	.zero		1


	//   ....[18]....
        /*5824*/ 	.word	0x000205d0
        /*5828*/ 	.word	0x0000000e
        /*582c*/ 	.word	0x00000010
        /*5830*/ 	.short	0x010a
        /*5832*/ 	.byte	0x3f
	.zero		1


	//   ....[19]....
        /*5834*/ 	.word	0x000206a0
        /*5838*/ 	.word	0x00000005
        /*583c*/ 	.word	0x00000000
        /*5840*/ 	.short	0x010a
        /*5842*/ 	.byte	0x3f
	.zero		1


	//----- nvinfo : EIATTR_NUM_MBARRIERS
	.align		4
.L_37:
        /*5844*/ 	.byte	0x03, 0x38
        /*5846*/ 	.short	0x0006


	//----- nvinfo : EIATTR_EXIT_INSTR_OFFSETS
	.align		4
        /*5848*/ 	.byte	0x04, 0x1c
        /*584a*/ 	.short	(.L_39 - .L_38)


	//   ....[0]....
.L_38:
        /*584c*/ 	.word	0x000006e0


	//   ....[1]....
        /*5850*/ 	.word	0x00001050


	//   ....[2]....
        /*5854*/ 	.word	0x0001ed20


	//   ....[3]....
        /*5858*/ 	.word	0x0001f430


	//   ....[4]....
        /*585c*/ 	.word	0x00020490


	//----- nvinfo : EIATTR_MAX_THREADS
	.align		4
.L_39:
        /*5860*/ 	.byte	0x04, 0x05
        /*5862*/ 	.short	(.L_41 - .L_40)
.L_40:
        /*5864*/ 	.word	0x00000180
        /*5868*/ 	.word	0x00000001
        /*586c*/ 	.word	0x00000001


	//----- nvinfo : EIATTR_CRS_STACK_SIZE
	.align		4
.L_41:
        /*5870*/ 	.byte	0x04, 0x1e
        /*5872*/ 	.short	(.L_43 - .L_42)
.L_42:
        /*5874*/ 	.word	0x00000000


	//----- nvinfo : EIATTR_CBANK_PARAM_SIZE
	.align		4
.L_43:
        /*5878*/ 	.byte	0x03, 0x19
        /*587a*/ 	.short	0x0470


	//----- nvinfo : EIATTR_PARAM_CBANK
	.align		4
        /*587c*/ 	.byte	0x04, 0x0a
        /*587e*/ 	.short	(.L_45 - .L_44)
	.align		4
.L_44:
        /*5880*/ 	.word	index@(.nv.constant0._ZN7cutlass13device_kernelINS_4gemm6kernel13GemmUniversalIN4cute5tupleIJiiiiEEENS1_10collective13CollectiveMmaINS1_34MainloopSm90TmaGmmaWarpSpecializedILi2ENS5_IJNS4_1CILi1EEESB_SB_EEENS1_35KernelTmaWarpSpecializedCooperativeEEENS5_IJNSA_ILi256EEESF_NSA_ILi64EEEEEEfNS5_IJlSB_lEEEfSI_NS4_8TiledMMAINS4_8MMA_AtomIJNS4_4SM904GMMA30MMA_64x256x8_F32TF32TF32_SS_TNILNSM_7ScaleInE1ELSO_1EEEEEENS4_6LayoutINS5_IJNSA_ILi2EEESB_SB_EEENS5_IJSB_NSA_ILi0EEESU_EEEEENS5_IJNS4_10UnderscoreESX_SX_EEEEENS4_13SM90_TMA_LOADENS4_14ComposedLayoutINS4_7SwizzleILi3ELi4ELi3EEENS4_18smem_ptr_flag_bitsILi32EEENSR_INS5_IJNSA_ILi8EEENSA_ILi32EEEEEENS5_IJS17_SB_EEEEEEEvNS4_8identityES10_S1B_vS1C_EENS_8epilogue10collective6detail29Sm90TmaWarpSpecializedAdapterINS1F_15DefaultEpilogueIfSI_SI_NS1E_6thread17LinearCombinationIfLi1EffLNS1J_9ScaleType4KindE0ELNS_15FloatRoundStyleE2EfEENS1_15EpilogueDefaultEEEEEvvEEEEvNT_6ParamsE)
        /*5884*/ 	.short	0x0210
        /*5886*/ 	.short	0x0470


	//----- nvinfo : EIATTR_SW_WAR
	.align		4
.L_45:
        /*5888*/ 	.byte	0x04, 0x36
        /*588a*/ 	.short	(.L_47 - .L_46)
.L_46:
        /*588c*/ 	.word	0x00000008
.L_47:


//--------------------- .nv.callgraph             --------------------------
	.section	.nv.callgraph,"",@"SHT_CUDA_CALLGRAPH"
	.align	4
	.sectionentsize	8
	.align		4
        /*0000*/ 	.word	0x00000000
	.align		4
        /*0004*/ 	.word	0xffffffff
	.align		4
        /*0008*/ 	.word	index@(_ZN7cutlass13device_kernelINS_4gemm6kernel13GemmUniversalIN4cute5tupleIJiiiiEEENS1_10collective13CollectiveMmaINS1_34MainloopSm90TmaGmmaWarpSpecializedILi2ENS5_IJNS4_1CILi1EEESB_SB_EEENS1_35KernelTmaWarpSpecializedCooperativeEEENS5_IJNSA_ILi256EEESF_NSA_ILi64EEEEEEfNS5_IJlSB_lEEEfSI_NS4_8TiledMMAINS4_8MMA_AtomIJNS4_4SM904GMMA30MMA_64x256x8_F32TF32TF32_SS_TNILNSM_7ScaleInE1ELSO_1EEEEEENS4_6LayoutINS5_IJNSA_ILi2EEESB_SB_EEENS5_IJSB_NSA_ILi0EEESU_EEEEENS5_IJNS4_10UnderscoreESX_SX_EEEEENS4_13SM90_TMA_LOADENS4_14ComposedLayoutINS4_7SwizzleILi3ELi4ELi3EEENS4_18smem_ptr_flag_bitsILi32EEENSR_INS5_IJNSA_ILi8EEENSA_ILi32EEEEEENS5_IJS17_SB_EEEEEEEvNS4_8identityES10_S1B_vS1C_EENS_8epilogue10collective6detail29Sm90TmaWarpSpecializedAdapterINS1F_15DefaultEpilogueIfSI_SI_NS1E_6thread17LinearCombinationIfLi1EffLNS1J_9ScaleType4KindE0ELNS_15FloatRoundStyleE2EfEENS1_15EpilogueDefaultEEEEEvvEEEEvNT_6ParamsE)
	.align		4
        /*000c*/ 	.word	index@(__assertfail)
	.align		4
        /*0010*/ 	.word	0x00000000
	.align		4
        /*0014*/ 	.word	0xfffffffe
	.align		4
        /*0018*/ 	.word	0x00000000
	.align		4
        /*001c*/ 	.word	0xfffffffd
	.align		4
        /*0020*/ 	.word	0x00000000
	.align		4
        /*0024*/ 	.word	0xfffffffc


//--------------------- .nv.constant4             --------------------------
	.section	.nv.constant4,"a",@progbits
	.align	8
	.align		8
.nv.constant4:
        /*0000*/ 	.dword	__assertfail
	.align		8
        /*0008*/ 	.dword	__unnamed_1
	.align		8
        /*0010*/ 	.dword	_ZN40_INTERNAL_cf5175db_4_k_cu_4efbed5e_189524cuda3std3__45__cpo5beginE
	.align		8
        /*0018*/ 	.dword	_ZN40_INTERNAL_cf5175db_4_k_cu_4efbed5e_189524cuda3std3__45__cpo3endE
	.align		8
        /*0020*/ 	.dword	_ZN40_INTERNAL_cf5175db_4_k_cu_4efbed5e_189524cuda3std3__45__cpo6cbeginE
	.align		8
        /*0028*/ 	.dword	_ZN40_INTERNAL_cf5175db_4_k_cu_4efbed5e_189524cuda3std3__45__cpo4cendE
	.align		8
        /*0030*/ 	.dword	_ZN40_INTERNAL_cf5175db_4_k_cu_4efbed5e_189524cuda3std3__442_GLOBAL__N__cf5175db_4_k_cu_4efbed5e_189526ignoreE
	.align		8
        /*0038*/ 	.dword	_ZN40_INTERNAL_cf5175db_4_k_cu_4efbed5e_189524cuda3std3__419piecewise_constructE
	.align		8
        /*0040*/ 	.dword	_ZN40_INTERNAL_cf5175db_4_k_cu_4efbed5e_189524cuda3std3__48in_placeE
	.align		8
        /*0048*/ 	.dword	_ZN40_INTERNAL_cf5175db_4_k_cu_4efbed5e_189524cuda3std6ranges3__45__cpo4swapE
	.align		8
        /*0050*/ 	.dword	_ZN40_INTERNAL_cf5175db_4_k_cu_4efbed5e_189524cuda3std6ranges3__45__cpo9iter_moveE
	.align		8
        /*0058*/ 	.dword	_ZN40_INTERNAL_cf5175db_4_k_cu_4efbed5e_189524cute7productE
	.align		8
        /*0060*/ 	.dword	_ZN40_INTERNAL_cf5175db_4_k_cu_4efbed5e_189524cute1_E
	.align		8
        /*0068*/ 	.dword	$str$22
	.align		8
        /*0070*/ 	.dword	$str$23


//--------------------- .text._ZN7cutlass13device_kernelINS_4gemm6kernel13GemmUniversalIN4cute5tupleIJiiiiEEENS1_10collective13CollectiveMmaINS1_34MainloopSm90TmaGmmaWarpSpecializedILi2ENS5_IJNS4_1CILi1EEESB_SB_EEENS1_35KernelTmaWarpSpecializedCooperativeEEENS5_IJNSA_ILi256EEESF_NSA_ILi64EEEEEEfNS5_IJlSB_lEEEfSI_NS4_8TiledMMAINS4_8MMA_AtomIJNS4_4SM904GMMA30MMA_64x256x8_F32TF32TF32_SS_TNILNSM_7ScaleInE1ELSO_1EEEEEENS4_6LayoutINS5_IJNSA_ILi2EEESB_SB_EEENS5_IJSB_NSA_ILi0EEESU_EEEEENS5_IJNS4_10UnderscoreESX_SX_EEEEENS4_13SM90_TMA_LOADENS4_14ComposedLayoutINS4_7SwizzleILi3ELi4ELi3EEENS4_18smem_ptr_flag_bitsILi32EEENSR_INS5_IJNSA_ILi8EEENSA_ILi32EEEEEENS5_IJS17_SB_EEEEEEEvNS4_8identityES10_S1B_vS1C_EENS_8epilogue10collective6detail29Sm90TmaWarpSpecializedAdapterINS1F_15DefaultEpilogueIfSI_SI_NS1E_6thread17LinearCombinationIfLi1EffLNS1J_9ScaleType4KindE0ELNS_15FloatRoundStyleE2EfEENS1_15EpilogueDefaultEEEEEvvEEEEvNT_6ParamsE --------------------------
	.section	.text._ZN7cutlass13device_kernelINS_4gemm6kernel13GemmUniversalIN4cute5tupleIJiiiiEEENS1_10collective13CollectiveMmaINS1_34MainloopSm90TmaGmmaWarpSpecializedILi2ENS5_IJNS4_1CILi1EEESB_SB_EEENS1_35KernelTmaWarpSpecializedCooperativeEEENS5_IJNSA_ILi256EEESF_NSA_ILi64EEEEEEfNS5_IJlSB_lEEEfSI_NS4_8TiledMMAINS4_8MMA_AtomIJNS4_4SM904GMMA30MMA_64x256x8_F32TF32TF32_SS_TNILNSM_7ScaleInE1ELSO_1EEEEEENS4_6LayoutINS5_IJNSA_ILi2EEESB_SB_EEENS5_IJSB_NSA_ILi0EEESU_EEEEENS5_IJNS4_10UnderscoreESX_SX_EEEEENS4_13SM90_TMA_LOADENS4_14ComposedLayoutINS4_7SwizzleILi3ELi4ELi3EEENS4_18smem_ptr_flag_bitsILi32EEENSR_INS5_IJNSA_ILi8EEENSA_ILi32EEEEEENS5_IJS17_SB_EEEEEEEvNS4_8identityES10_S1B_vS1C_EENS_8epilogue10collective6detail29Sm90TmaWarpSpecializedAdapterINS1F_15DefaultEpilogueIfSI_SI_NS1E_6thread17LinearCombinationIfLi1EffLNS1J_9ScaleType4KindE0ELNS_15FloatRoundStyleE2EfEENS1_15EpilogueDefaultEEEEEvvEEEEvNT_6ParamsE,"ax",@progbits
	.align	128
.text._ZN7cutlass13device_kernelINS_4gemm6kernel13GemmUniversalIN4cute5tupleIJiiiiEEENS1_10collective13CollectiveMmaINS1_34MainloopSm90TmaGmmaWarpSpecializedILi2ENS5_IJNS4_1CILi1EEESB_SB_EEENS1_35KernelTmaWarpSpecializedCooperativeEEENS5_IJNSA_ILi256EEESF_NSA_ILi64EEEEEEfNS5_IJlSB_lEEEfSI_NS4_8TiledMMAINS4_8MMA_AtomIJNS4_4SM904GMMA30MMA_64x256x8_F32TF32TF32_SS_TNILNSM_7ScaleInE1ELSO_1EEEEEENS4_6LayoutINS5_IJNSA_ILi2EEESB_SB_EEENS5_IJSB_NSA_ILi0EEESU_EEEEENS5_IJNS4_10UnderscoreESX_SX_EEEEENS4_13SM90_TMA_LOADENS4_14ComposedLayoutINS4_7SwizzleILi3ELi4ELi3EEENS4_18smem_ptr_flag_bitsILi32EEENSR_INS5_IJNSA_ILi8EEENSA_ILi32EEEEEENS5_IJS17_SB_EEEEEEEvNS4_8identityES10_S1B_vS1C_EENS_8epilogue10collective6detail29Sm90TmaWarpSpecializedAdapterINS1F_15DefaultEpilogueIfSI_SI_NS1E_6thread17LinearCombinationIfLi1EffLNS1J_9ScaleType4KindE0ELNS_15FloatRoundStyleE2EfEENS1_15EpilogueDefaultEEEEEvvEEEEvNT_6ParamsE:
        .type           _ZN7cutlass13device_kernelINS_4gemm6kernel13GemmUniversalIN4cute5tupleIJiiiiEEENS1_10collective13CollectiveMmaINS1_34MainloopSm90TmaGmmaWarpSpecializedILi2ENS5_IJNS4_1CILi1EEESB_SB_EEENS1_35KernelTmaWarpSpecializedCooperativeEEENS5_IJNSA_ILi256EEESF_NSA_ILi64EEEEEEfNS5_IJlSB_lEEEfSI_NS4_8TiledMMAINS4_8MMA_AtomIJNS4_4SM904GMMA30MMA_64x256x8_F32TF32TF32_SS_TNILNSM_7ScaleInE1ELSO_1EEEEEENS4_6LayoutINS5_IJNSA_ILi2EEESB_SB_EEENS5_IJSB_NSA_ILi0EEESU_EEEEENS5_IJNS4_10UnderscoreESX_SX_EEEEENS4_13SM90_TMA_LOADENS4_14ComposedLayoutINS4_7SwizzleILi3ELi4ELi3EEENS4_18smem_ptr_flag_bitsILi32EEENSR_INS5_IJNSA_ILi8EEENSA_ILi32EEEEEENS5_IJS17_SB_EEEEEEEvNS4_8identityES10_S1B_vS1C_EENS_8epilogue10collective6detail29Sm90TmaWarpSpecializedAdapterINS1F_15DefaultEpilogueIfSI_SI_NS1E_6thread17LinearCombinationIfLi1EffLNS1J_9ScaleType4KindE0ELNS_15FloatRoundStyleE2EfEENS1_15EpilogueDefaultEEEEEvvEEEEvNT_6ParamsE,@function
        .size           _ZN7cutlass13device_kernelINS_4gemm6kernel13GemmUniversalIN4cute5tupleIJiiiiEEENS1_10collective13CollectiveMmaINS1_34MainloopSm90TmaGmmaWarpSpecializedILi2ENS5_IJNS4_1CILi1EEESB_SB_EEENS1_35KernelTmaWarpSpecializedCooperativeEEENS5_IJNSA_ILi256EEESF_NSA_ILi64EEEEEEfNS5_IJlSB_lEEEfSI_NS4_8TiledMMAINS4_8MMA_AtomIJNS4_4SM904GMMA30MMA_64x256x8_F32TF32TF32_SS_TNILNSM_7ScaleInE1ELSO_1EEEEEENS4_6LayoutINS5_IJNSA_ILi2EEESB_SB_EEENS5_IJSB_NSA_ILi0EEESU_EEEEENS5_IJNS4_10UnderscoreESX_SX_EEEEENS4_13SM90_TMA_LOADENS4_14ComposedLayoutINS4_7SwizzleILi3ELi4ELi3EEENS4_18smem_ptr_flag_bitsILi32EEENSR_INS5_IJNSA_ILi8EEENSA_ILi32EEEEEENS5_IJS17_SB_EEEEEEEvNS4_8identityES10_S1B_vS1C_EENS_8epilogue10collective6detail29Sm90TmaWarpSpecializedAdapterINS1F_15DefaultEpilogueIfSI_SI_NS1E_6thread17LinearCombinationIfLi1EffLNS1J_9ScaleType4KindE0ELNS_15FloatRoundStyleE2EfEENS1_15EpilogueDefaultEEEEEvvEEEEvNT_6ParamsE,(.L_x_572 - _ZN7cutlass13device_kernelINS_4gemm6kernel13GemmUniversalIN4cute5tupleIJiiiiEEENS1_10collective13CollectiveMmaINS1_34MainloopSm90TmaGmmaWarpSpecializedILi2ENS5_IJNS4_1CILi1EEESB_SB_EEENS1_35KernelTmaWarpSpecializedCooperativeEEENS5_IJNSA_ILi256EEESF_NSA_ILi64EEEEEEfNS5_IJlSB_lEEEfSI_NS4_8TiledMMAINS4_8MMA_AtomIJNS4_4SM904GMMA30MMA_64x256x8_F32TF32TF32_SS_TNILNSM_7ScaleInE1ELSO_1EEEEEENS4_6LayoutINS5_IJNSA_ILi2EEESB_SB_EEENS5_IJSB_NSA_ILi0EEESU_EEEEENS5_IJNS4_10UnderscoreESX_SX_EEEEENS4_13SM90_TMA_LOADENS4_14ComposedLayoutINS4_7SwizzleILi3ELi4ELi3EEENS4_18smem_ptr_flag_bitsILi32EEENSR_INS5_IJNSA_ILi8EEENSA_ILi32EEEEEENS5_IJS17_SB_EEEEEEEvNS4_8identityES10_S1B_vS1C_EENS_8epilogue10collective6detail29Sm90TmaWarpSpecializedAdapterINS1F_15DefaultEpilogueIfSI_SI_NS1E_6thread17LinearCombinationIfLi1EffLNS1J_9ScaleType4KindE0ELNS_15FloatRoundStyleE2EfEENS1_15EpilogueDefaultEEEEEvvEEEEvNT_6ParamsE)
        .other          _ZN7cutlass13device_kernelINS_4gemm6kernel13GemmUniversalIN4cute5tupleIJiiiiEEENS1_10collective13CollectiveMmaINS1_34MainloopSm90TmaGmmaWarpSpecializedILi2ENS5_IJNS4_1CILi1EEESB_SB_EEENS1_35KernelTmaWarpSpecializedCooperativeEEENS5_IJNSA_ILi256EEESF_NSA_ILi64EEEEEEfNS5_IJlSB_lEEEfSI_NS4_8TiledMMAINS4_8MMA_AtomIJNS4_4SM904GMMA30MMA_64x256x8_F32TF32TF32_SS_TNILNSM_7ScaleInE1ELSO_1EEEEEENS4_6LayoutINS5_IJNSA_ILi2EEESB_SB_EEENS5_IJSB_NSA_ILi0EEESU_EEEEENS5_IJNS4_10UnderscoreESX_SX_EEEEENS4_13SM90_TMA_LOADENS4_14ComposedLayoutINS4_7SwizzleILi3ELi4ELi3EEENS4_18smem_ptr_flag_bitsILi32EEENSR_INS5_IJNSA_ILi8EEENSA_ILi32EEEEEENS5_IJS17_SB_EEEEEEEvNS4_8identityES10_S1B_vS1C_EENS_8epilogue10collective6detail29Sm90TmaWarpSpecializedAdapterINS1F_15DefaultEpilogueIfSI_SI_NS1E_6thread17LinearCombinationIfLi1EffLNS1J_9ScaleType4KindE0ELNS_15FloatRoundStyleE2EfEENS1_15EpilogueDefaultEEEEEvvEEEEvNT_6ParamsE,@"STO_CUDA_ENTRY STV_DEFAULT"
_ZN7cutlass13device_kernelINS_4gemm6kernel13GemmUniversalIN4cute5tupleIJiiiiEEENS1_10collective13CollectiveMmaINS1_34MainloopSm90TmaGmmaWarpSpecializedILi2ENS5_IJNS4_1CILi1EEESB_SB_EEENS1_35KernelTmaWarpSpecializedCooperativeEEENS5_IJNSA_ILi256EEESF_NSA_ILi64EEEEEEfNS5_IJlSB_lEEEfSI_NS4_8TiledMMAINS4_8MMA_AtomIJNS4_4SM904GMMA30MMA_64x256x8_F32TF32TF32_SS_TNILNSM_7ScaleInE1ELSO_1EEEEEENS4_6LayoutINS5_IJNSA_ILi2EEESB_SB_EEENS5_IJSB_NSA_ILi0EEESU_EEEEENS5_IJNS4_10UnderscoreESX_SX_EEEEENS4_13SM90_TMA_LOADENS4_14ComposedLayoutINS4_7SwizzleILi3ELi4ELi3EEENS4_18smem_ptr_flag_bitsILi32EEENSR_INS5_IJNSA_ILi8EEENSA_ILi32EEEEEENS5_IJS17_SB_EEEEEEEvNS4_8identityES10_S1B_vS1C_EENS_8epilogue10collective6detail29Sm90TmaWarpSpecializedAdapterINS1F_15DefaultEpilogueIfSI_SI_NS1E_6thread17LinearCombinationIfLi1EffLNS1J_9ScaleType4KindE0ELNS_15FloatRoundStyleE2EfEENS1_15EpilogueDefaultEEEEEvvEEEEvNT_6ParamsE:
[----:B------:R-:W0:Y:S02]  /*0000*/  LDC R1, c[0x0][0x28] ;  /* 0x00000a00ff017b82 */ /* 0x000e240000000800 */
[----:B0-----:R-:W-:Y:S01]  /*0010*/  IADD3 R1, R1, -0xcf0, RZ ;  /* 0xfffff31001017810 */ /* 0x001fe20007ffe0ff */
[----:B------:R-:W0:Y:S01]  /*0020*/  S2R R2, SR_TID.X ;  /* 0x0000000000027919 */ /* 0x000e220000002100 */
[----:B------:R-:W-:Y:S01]  /*0030*/  ELECT P0, URZ, PT ;  /* 0x00000000003f782f */ /* 0x000fe20003800000 */
[----:B------:R-:W-:Y:S01]  /*0040*/  BSSY B0, `(.L_x_0) ;  /* 0x0000015000007945 */ /* 0x000fe20003800000 */
[--C-:B0-----:R-:W-:Y:S02]  /*0050*/  SHF.R.U32.HI R0, RZ, 0x5, R2.reuse ;  /* 0x00000005ff007819 */ /* 0x101fe40000011602 */
[----:B------:R-:W-:-:S03]  /*0060*/  SHF.R.U32.HI R160, RZ, 0x7, R2 ;  /* 0x00000007ffa07819 */ /* 0x000fc60000011602 */
[----:B------:R-:W0:Y:S04]  /*0070*/  SHFL.IDX PT, R3, R0, RZ, 0x1f ;  /* 0x00001fff00037589 */ /* 0x000e2800000e0000 */
[----:B------:R-:W1:Y:S01]  /*0080*/  SHFL.IDX PT, R2, R160, RZ, 0x1f ;  /* 0x00001fffa0027589 */ /* 0x000e6200000e0000 */
[----:B0-----:R-:W-:Y:S02]  /*0090*/  R2UR UR10, R3 ;  /* 0x00000000030a72ca */ /* 0x001fe400000e0000 */
[----:B-1----:R-:W-:-:S11]  /*00a0*/  R2UR UR5, R2 ;  /* 0x00000000020572ca */ /* 0x002fd600000e0000 */
[----:B------:R-:W-:Y:S02]  /*00b0*/  USHF.R.S32.HI UR4, URZ, 0x1f, UR10 ;  /* 0x0000001f3f047899 */ /* 0x000fe4000801140a */
[----:B------:R-:W-:Y:S02]  /*00c0*/  ISETP.NE.OR P0, PT, RZ, UR10, !P0 ;  /* 0x0000000aff007c0c */ /* 0x000fe4000c705670 */
[----:B------:R-:W-:-:S04]  /*00d0*/  ULEA.HI UR4, UR4, UR10, URZ, 0x2 ;  /* 0x0000000a04047291 */ /* 0x000fc8000f8f103f */
[----:B------:R-:W-:-:S04]  /*00e0*/  ULOP3.LUT UR4, UR4, 0xfffffffc, URZ, 0xc0, !UPT ;  /* 0xfffffffc04047892 */ /* 0x000fc8000f8ec03f */
[----:B------:R-:W-:-:S03]  /*00f0*/  UIADD3 UR10, UR10, -UR4, URZ ;  /* 0x800000040a0a7290 */ /* 0x000fc6000fffe03f */
[----:B------:R-:W-:Y:S09]  /*0100*/  @P0 BRA `(.L_x_1) ;  /* 0x0000000000200947 */ /* 0x000ff20003800000 */
[----:B------:R-:W-:Y:S02]  /*0110*/  ULDC.64 UR6, c[0x0][0x198] ;  /* 0x0000660000067ab9 */ /* 0x000fe40000000a00 */
[----:B------:R-:W-:Y:S02]  /*0120*/  UIADD3 UR8, UP0, UR6, 0xf0, URZ ;  /* 0x000000f006087890 */ /* 0x000fe4000ff1e03f */
[----:B------:R-:W-:Y:S02]  /*0130*/  UIADD3 UR6, UP1, UR6, 0x1f0, URZ ;  /* 0x000001f006067890 */ /* 0x000fe4000ff3e03f */
[----:B------:R-:W-:Y:S02]  /*0140*/  UIADD3.X UR9, URZ, UR7, URZ, UP0, !UPT ;  /* 0x000000073f097290 */ /* 0x000fe400087fe43f */
[----:B------:R-:W-:-:S07]  /*0150*/  UIADD3.X UR7, URZ, UR7, URZ, UP1, !UPT ;  /* 0x000000073f077290 */ /* 0x000fce0008ffe43f */
[----:B------:R0:W-:Y:S02]  /*0160*/  UTMACCTL.PF [UR8] ;  /* 0x00000000080079b9 */ /* 0x0001e40008040000 */
[----:B------:R0:W-:Y:S02]  /*0170*/  UTMACCTL.PF [UR6] ;  /* 0x00000000060079b9 */ /* 0x0001e40008040000 */
[----:B0-----:R-:W-:Y:S01]  /*0180*/  NOP ;  /* 0x0000000000007918 */ /* 0x001fe20000000000 */
.L_x_1:
[----:B------:R-:W-:Y:S05]  /*0190*/  BSYNC B0 ;  /* 0x0000000000007941 */ /* 0x000fea0003800000 */
.L_x_0:
[----:B------:R-:W0:Y:S01]  /*01a0*/  SHFL.IDX PT, R2, R0, RZ, 0x1f ;  /* 0x00001fff00027589 */ /* 0x000e2200000e0000 */
[----:B------:R-:W-:Y:S01]  /*01b0*/  UISETP.NE.AND UP0, UPT, UR10, 0x3, UPT ;  /* 0x000000030a00788c */ /* 0x000fe2000bf05270 */
[----:B------:R-:W-:Y:S01]  /*01c0*/  ISETP.NE.AND P1, PT, RZ, UR5, PT ;  /* 0x00000005ff007c0c */ /* 0x000fe2000bf25270 */
[----:B------:R-:W-:Y:S02]  /*01d0*/  UIADD3 UR18, UR5, -0x1, URZ ;  /* 0xffffffff05127890 */ /* 0x000fe4000fffe03f */
[----:B------:R-:W-:Y:S02]  /*01e0*/  UISETP.EQ.OR UP0, UPT, UR10, URZ, !UP0 ;  /* 0x0000003f0a00728c */ /* 0x000fe4000c702670 */
[----:B------:R-:W-:Y:S02]  /*01f0*/  UISETP.GE.U32.AND UP1, UPT, UR18, 0x2, UPT ;  /* 0x000000021200788c */ /* 0x000fe4000bf26070 */
[----:B------:R-:W-:-:S04]  /*0200*/  UISETP.EQ.AND UP0, UPT, UR5, URZ, UP0 ;  /* 0x0000003f0500728c */ /* 0x000fc80008702270 */
[----:B------:R-:W-:-:S04]  /*0210*/  USEL UR38, URZ, 0x1, !UP0 ;  /* 0x000000013f267887 */ /* 0x000fc8000c000000 */
[----:B------:R-:W-:Y:S01]  /*0220*/  USEL UR38, UR38, 0x2, UP1 ;  /* 0x0000000226267887 */ /* 0x000fe20008800000 */
[----:B0-----:R-:W-:-:S13]  /*0230*/  ISETP.NE.AND P0, PT, R2, RZ, PT ;  /* 0x000000ff0200720c */ /* 0x001fda0003f05270 */
[----:B------:R-:W-:Y:S05]  /*0240*/  @P0 BRA `(.L_x_2) ;  /* 0x0000000000480947 */ /* 0x000fea0003800000 */
[----:B------:R-:W0:Y:S01]  /*0250*/  S2UR UR8, SR_CgaCtaId ;  /* 0x00000000000879c3 */ /* 0x000e220000008800 */
[----:B------:R-:W-:Y:S01]  /*0260*/  UMOV UR4, 0x400 ;  /* 0x0000040000047882 */ /* 0x000fe20000000000 */
[----:B------:R-:W-:Y:S01]  /*0270*/  UMOV UR5, 0x1 ;  /* 0x0000000100057882 */ /* 0x000fe20000000000 */
[----:B------:R-:W-:Y:S01]  /*0280*/  UMOV UR6, 0x100 ;  /* 0x0000010000067882 */ /* 0x000fe20000000000 */
[----:B------:R-:W-:Y:S01]  /*0290*/  ELECT P0, URZ, PT ;  /* 0x00000000003f782f */ /* 0x000fe20003800000 */
[----:B------:R-:W-:-:S04]  /*02a0*/  UIADD3 UR6, -UR6, 0x100000, URZ ;  /* 0x0010000006067890 */ /* 0x000fc8000fffe13f */
[----:B------:R-:W-:Y:S02]  /*02b0*/  USHF.L.U32 UR7, UR6, 0xb, URZ ;  /* 0x0000000b06077899 */ /* 0x000fe4000800063f */
[----:B------:R-:W-:Y:S02]  /*02c0*/  USHF.L.U32 UR6, UR6, 0x1, URZ ;  /* 0x0000000106067899 */ /* 0x000fe4000800063f */
[----:B0-----:R-:W-:Y:S02]  /*02d0*/  ULEA UR8, UR8, UR4, 0x18 ;  /* 0x0000000408087291 */ /* 0x001fe4000f8ec03f */
[----:B------:R-:W-:-:S04]  /*02e0*/  UIADD3 UR4, -UR5, 0x100000, URZ ;  /* 0x0010000005047890 */ /* 0x000fc8000fffe13f */
[----:B------:R-:W-:Y:S02]  /*02f0*/  USHF.L.U32 UR5, UR4, 0xb, URZ ;  /* 0x0000000b04057899 */ /* 0x000fe4000800063f */
[----:B------:R-:W-:Y:S01]  /*0300*/  USHF.L.U32 UR4, UR4, 0x1, URZ ;  /* 0x0000000104047899 */ /* 0x000fe2000800063f */
[----:B------:R-:W0:Y:S11]  /*0310*/  FENCE.VIEW.ASYNC.S ;  /* 0x00000000000073c6 */ /* 0x000e360000000000 */
[----:B0-----:R0:W1:Y:S01]  /*0320*/  SYNCS.EXCH.64 URZ, [UR8], UR4 ;  /* 0x00000004083f75b2 */ /* 0x0010620008000100 */
[----:B------:R0:W2:Y:S01]  /*0330*/  SYNCS.EXCH.64 URZ, [UR8+0x10], UR6 ;  /* 0x00001006083f75b2 */ /* 0x0000a20008000100 */
[----:B------:R0:W3:Y:S01]  /*0340*/  SYNCS.EXCH.64 URZ, [UR8+0x8], UR4 ;  /* 0x00000804083f75b2 */ /* 0x0000e20008000100 */
[----:B------:R0:W4:Y:S01]  /*0350*/  SYNCS.EXCH.64 URZ, [UR8+0x18], UR6 ;  /* 0x00001806083f75b2 */ /* 0x0001220008000100 */
[----:B------:R-:W-:Y:S01]  /*0360*/  NOP ;  /* 0x0000000000007918 */ /* 0x000fe20000000000 */
.L_x_2:
[----:B------:R-:W5:Y:S01]  /*0370*/  SHFL.IDX PT, R0, R0, RZ, 0x1f ;  /* 0x00001fff00007589 */ /* 0x000f6200000e0000 */
[----:B------:R-:W-:Y:S01]  /*0380*/  ELECT P0, URZ, PT ;  /* 0x00000000003f782f */ /* 0x000fe20003800000 */
[----:B------:R-:W1:Y:S01]  /*0390*/  S2UR UR17, SR_CTAID.Y ;  /* 0x00000000001179c3 */ /* 0x000e620000002600 */
[----:B0-----:R-:W-:Y:S01]  /*03a0*/  ULDC UR5, c[0x0][0x65c] ;  /* 0x0001970000057ab9 */ /* 0x001fe20000000800 */
[----:B------:R-:W-:Y:S01]  /*03b0*/  UMOV UR12, 0x20 ;  /* 0x00000020000c7882 */ /* 0x000fe20000000000 */
[----:B------:R-:W-:Y:S01]  /*03c0*/  UISETP.NE.AND UP2, UPT, UR5, 0x1, UPT ;  /* 0x000000010500788c */ /* 0x000fe2000bf45270 */
[----:B------:R-:W-:Y:S01]  /*03d0*/  NOP ;  /* 0x0000000000007918 */ /* 0x000fe20000000000 */
[----:B------:R-:W-:Y:S02]  /*03e0*/  NOP ;  /* 0x0000000000007918 */ /* 0x000fe40000000000 */
[----:B------:R-:W-:Y:S01]  /*03f0*/  UP2UR UR39, UPR, URZ, 0x4 ;  /* 0x000000043f277883 */ /* 0x000fe20008000000 */
[----:B------:R-:W0:Y:S01]  /*0400*/  S2UR UR4, SR_CTAID.X ;  /* 0x00000000000479c3 */ /* 0x000e220000002500 */
[----:B------:R-:W-:-:S02]  /*0410*/  PLOP3.LUT P2, PT, PT, PT, UP2, 0x80, 0x0 ;  /* 0x000000000000781c */ /* 0x000fc40003f4f028 */
[----:B------:R-:W-:Y:S02]  /*0420*/  PLOP3.LUT P4, PT, PT, PT, UP2, 0x80, 0x0 ;  /* 0x000000000000781c */ /* 0x000fe40003f8f028 */
[----:B------:R-:W-:Y:S01]  /*0430*/  PLOP3.LUT P3, PT, PT, PT, UP2, 0x80, 0x0 ;  /* 0x000000000000781c */ /* 0x000fe20003f6f028 */
[----:B------:R-:W-:Y:S01]  /*0440*/  @UP2 ULDC UR14, c[0x0][0x10] ;  /* 0x00000400000e2ab9 */ /* 0x000fe20000000800 */
[----:B------:R-:W-:Y:S01]  /*0450*/  @UP2 UMOV UR9, URZ ;  /* 0x0000003f00092c82 */ /* 0x000fe20008000000 */
[----:B------:R-:W-:Y:S01]  /*0460*/  @!UP2 ULDC UR11, c[0x0][0xc] ;  /* 0x00000300000baab9 */ /* 0x000fe20000000800 */
[----:B-----5:R-:W-:Y:S01]  /*0470*/  ISETP.NE.OR P0, PT, R0, RZ, !P0 ;  /* 0x000000ff0000720c */ /* 0x020fe20004705670 */
[----:B-1----:R-:W-:Y:S02]  /*0480*/  @UP2 UMOV UR7, UR17 ;  /* 0x0000001100072c82 */ /* 0x002fe40008000000 */
[----:B------:R-:W-:Y:S01]  /*0490*/  @UP2 UMOV UR8, UR7 ;  /* 0x0000000700082c82 */ /* 0x000fe20008000000 */
[----:B------:R-:W-:Y:S01]  /*04a0*/  @!UP2 UMOV UR7, UR17 ;  /* 0x000000110007ac82 */ /* 0x000fe20008000000 */
[----:B0-----:R-:W-:-:S08]  /*04b0*/  @UP2 UIMAD.WIDE.U32 UR14, UR4, UR14, UR8 ;  /* 0x0000000e040e22a5 */ /* 0x001fd0000f8e0008 */
[----:B------:R-:W-:Y:S01]  /*04c0*/  VOTEU.ALL UP0, P0 ;  /* 0x00000000003f7886 */ /* 0x000fe20000000000 */
[----:B------:R-:W-:Y:S01]  /*04d0*/  VOTEU.ALL UP1, P0 ;  /* 0x00000000003f7886 */ /* 0x000fe20000020000 */
[----:B------:R-:W-:Y:S01]  /*04e0*/  IMAD.U32 R2, RZ, RZ, UR14 ;  /* 0x0000000eff027e24 */ /* 0x000fe2000f8e00ff */
[----:B------:R-:W-:Y:S02]  /*04f0*/  MOV R3, UR15 ;  /* 0x0000000f00037c02 */ /* 0x000fe40008000f00 */
[----:B------:R-:W0:Y:S01]  /*0500*/  @!UP0 S2UR UR6, SR_CgaCtaId ;  /* 0x00000000000689c3 */ /* 0x000e220000008800 */
[----:B------:R-:W-:Y:S01]  /*0510*/  @!UP0 UMOV UR5, 0x400 ;  /* 0x0000040000058882 */ /* 0x000fe20000000000 */
[----:B------:R-:W-:-:S04]  /*0520*/  @!UP0 UIADD3 UR12, -UR12, 0x100000, URZ ;  /* 0x001000000c0c8890 */ /* 0x000fc8000fffe13f */
[----:B------:R-:W-:Y:S02]  /*0530*/  @!UP0 USHF.L.U32 UR13, UR12, 0xb, URZ ;  /* 0x0000000b0c0d8899 */ /* 0x000fe4000800063f */
[----:B------:R-:W-:Y:S02]  /*0540*/  @!UP0 USHF.L.U32 UR12, UR12, 0x1, URZ ;  /* 0x000000010c0c8899 */ /* 0x000fe4000800063f */
[----:B0-----:R-:W-:Y:S01]  /*0550*/  @!UP0 ULEA UR16, UR6, UR5, 0x18 ;  /* 0x0000000506108291 */ /* 0x001fe2000f8ec03f */
[----:B------:R-:W-:Y:S01]  /*0560*/  VOTEU.ALL UP0, P0 ;  /* 0x00000000003f7886 */ /* 0x000fe20000000000 */
[----:B------:R-:W-:Y:S01]  /*0570*/  PLOP3.LUT P0, PT, PT, PT, UP2, 0x80, 0x0 ;  /* 0x000000000000781c */ /* 0x000fe20003f0f028 */
[----:B------:R-:W-:Y:S01]  /*0580*/  UMOV UR5, URZ ;  /* 0x0000003f00057c82 */ /* 0x000fe20008000000 */
[----:B------:R-:W-:Y:S01]  /*0590*/  @UP2 UMOV UR6, URZ ;  /* 0x0000003f00062c82 */ /* 0x000fe20008000000 */
[----:B------:R-:W-:Y:S02]  /*05a0*/  @!UP2 UIMAD.WIDE.U32 UR8, UR11, UR7, UR4 ;  /* 0x000000070b08a2a5 */ /* 0x000fe4000f8e0004 */
[----:B------:R-:W-:-:S04]  /*05b0*/  @UP2 UIADD3 UR6, UR15, UR6, URZ ;  /* 0x000000060f062290 */ /* 0x000fc8000fffe03f */
[----:B------:R-:W-:Y:S01]  /*05c0*/  MOV R5, UR9 ;  /* 0x0000000900057c02 */ /* 0x000fe20008000f00 */
[----:B------:R-:W0:Y:S02]  /*05d0*/  FENCE.VIEW.ASYNC.S ;  /* 0x00000000000073c6 */ /* 0x000e240000000000 */
[----:B0-----:R0:W2:Y:S01]  /*05e0*/  @!UP0 SYNCS.EXCH.64 URZ, [UR16+0x30], UR12 ;  /* 0x0000300c103f85b2 */ /* 0x0010a20008000100 */
[----:B------:R-:W-:Y:S01]  /*05f0*/  @P2 MOV R6, UR6 ;  /* 0x0000000600062c02 */ /* 0x000fe20008000f00 */
[----:B------:R-:W-:Y:S01]  /*0600*/  IMAD.U32 R4, RZ, RZ, UR8 ;  /* 0x00000008ff047e24 */ /* 0x000fe2000f8e00ff */
[----:B------:R-:W-:Y:S01]  /*0610*/  @!P4 MOV R6, R5 ;  /* 0x000000050006c202 */ /* 0x000fe20000000f00 */
[----:B------:R-:W-:Y:S01]  /*0620*/  @P0 IMAD.MOV.U32 R7, RZ, RZ, R2 ;  /* 0x000000ffff070224 */ /* 0x000fe200078e0002 */
[----:B------:R-:W-:Y:S01]  /*0630*/  MOV R3, UR9 ;  /* 0x0000000900037c02 */ /* 0x000fe20008000f00 */
[----:B------:R-:W-:Y:S02]  /*0640*/  IMAD.U32 R2, RZ, RZ, UR8 ;  /* 0x00000008ff027e24 */ /* 0x000fe4000f8e00ff */
[----:B------:R0:W-:Y:S02]  /*0650*/  STL [R1+0x200], R6 ;  /* 0x0002000601007387 */ /* 0x0001e40000100800 */
[----:B------:R-:W-:-:S05]  /*0660*/  @!P3 IMAD.MOV.U32 R7, RZ, RZ, R2 ;  /* 0x000000ffff07b224 */ /* 0x000fca00078e0002 */
[----:B------:R0:W-:Y:S01]  /*0670*/  STL [R1+0x204], R7 ;  /* 0x0002040701007387 */ /* 0x0001e20000100800 */
[----:B------:R0:W2:Y:S01]  /*0680*/  @!UP1 SYNCS.EXCH.64 URZ, [UR16+0x38], UR12 ;  /* 0x0000380c103f95b2 */ /* 0x0000a20008000100 */
[----:B------:R-:W-:Y:S01]  /*0690*/  NOP ;  /* 0x0000000000007918 */ /* 0x000fe20000000000 */
[----:B--234-:R-:W-:Y:S06]  /*06a0*/  BAR.SYNC.DEFER_BLOCKING 0x0 ;  /* 0x0000000000007b1d */ /* 0x01cfec0000010000 */
[----:B------:R-:W-:Y:S05]  /*06b0*/  @!P1 BRA `(.L_x_3) ;  /* 0x000001e4009c9947 */ /* 0x000fea0003800000 */
[----:B------:R-:W-:-:S06]  /*06c0*/  UISETP.GT.U32.AND UP0, UPT, UR18, 0x1, UPT ;  /* 0x000000011200788c */ /* 0x000fcc000bf04070 */
[----:B------:R-:W-:-:S13]  /*06d0*/  PLOP3.LUT P0, PT, PT, PT, UP0, 0x80, 0x0 ;  /* 0x000000000000781c */ /* 0x000fda0003f0f008 */
[----:B0-----:R-:W-:Y:S05]  /*06e0*/  @P0 EXIT ;  /* 0x000000000000094d */ /* 0x001fea0003800000 */
[----:B------:R-:W-:Y:S01]  /*06f0*/  ULDC.64 UR8, c[0x0][0x650] ;  /* 0x0001940000087ab9 */ /* 0x000fe20000000a00 */
[----:B------:R-:W-:Y:S01]  /*0700*/  UMOV UR40, 0xffffffff ;  /* 0xffffffff00287882 */ /* 0x000fe20000000000 */
[----:B------:R-:W-:Y:S01]  /*0710*/  ISETP.GE.U32.AND P0, PT, R7, UR8, PT ;  /* 0x0000000807007c0c */ /* 0x000fe2000bf06070 */
[----:B------:R-:W-:Y:S01]  /*0720*/  UMOV UR41, 0xffffffff ;  /* 0xffffffff00297882 */ /* 0x000fe20000000000 */
[----:B------:R-:W-:Y:S01]  /*0730*/  UMOV UR42, 0xffffffff ;  /* 0xffffffff002a7882 */ /* 0x000fe20000000000 */
[----:B------:R-:W-:Y:S02]  /*0740*/  PRMT R0, RZ, 0x7610, R0 ;  /* 0x00007610ff007816 */ /* 0x000fe40000000000 */
[----:B------:R-:W-:-:S13]  /*0750*/  ISETP.GE.U32.AND.EX P0, PT, R6, UR9, PT, P0 ;  /* 0x0000000906007c0c */ /* 0x000fda000bf06100 */
[----:B------:R-:W-:Y:S05]  /*0760*/  @P0 BRA `(.L_x_4) ;  /* 0x0000000400800947 */ /* 0x000fea0003800000 */
[----:B------:R-:W-:Y:S01]  /*0770*/  I2FP.F32.U32 R0, UR4 ;  /* 0x0000000400007c45 */ /* 0x000fe20008201000 */
[----:B------:R-:W-:Y:S01]  /*0780*/  ULDC.64 UR16, c[0x0][0x628] ;  /* 0x00018a0000107ab9 */ /* 0x000fe20000000a00 */
[----:B------:R-:W-:Y:S01]  /*0790*/  ULDC UR6, c[0x0][0x150] ;  /* 0x0000540000067ab9 */ /* 0x000fe20000000800 */
[----:B------:R-:W-:Y:S01]  /*07a0*/  ISETP.NE.U32.AND P0, PT, RZ, UR16, PT ;  /* 0x00000010ff007c0c */ /* 0x000fe2000bf05070 */
[----:B------:R-:W-:Y:S01]  /*07b0*/  ULDC UR15, c[0x0][0x630] ;  /* 0x00018c00000f7ab9 */ /* 0x000fe20000000800 */
[----:B------:R-:W-:Y:S01]  /*07c0*/  FMUL R0, R0, UR6 ;  /* 0x0000000600007c20 */ /* 0x000fe20008400000 */
[----:B------:R-:W-:Y:S01]  /*07d0*/  R2UR UR18, R7 ;  /* 0x00000000071272ca */ /* 0x000fe200000e0000 */
[----:B------:R-:W-:Y:S01]  /*07e0*/  ULDC UR20, c[0x0][0x154] ;  /* 0x0000550000147ab9 */ /* 0x000fe20000000800 */
[----:B------:R-:W-:Y:S01]  /*07f0*/  ISETP.NE.AND.EX P0, PT, RZ, UR17, PT, P0 ;  /* 0x00000011ff007c0c */ /* 0x000fe2000bf05300 */
[----:B------:R0:W1:Y:S01]  /*0800*/  F2I.U32.TRUNC.NTZ R2, R0 ;  /* 0x0000000000027305 */ /* 0x000062000020f000 */
[----:B------:R-:W-:-:S02]  /*0810*/  R2UR UR19, R6 ;  /* 0x00000000061372ca */ /* 0x000fc400000e0000 */
[----:B------:R-:W-:Y:S02]  /*0820*/  R2UR UR8, R7 ;  /* 0x00000000070872ca */ /* 0x000fe400000e0000 */
[----:B------:R-:W-:-:S07]  /*0830*/  R2UR UR9, R6 ;  /* 0x00000000060972ca */ /* 0x000fce00000e0000 */
[----:B0-----:R-:W-:Y:S08]  /*0840*/  @!P0 BRA `(.L_x_5) ;  /* 0x0000000000308947 */ /* 0x001ff00003800000 */
[----:B------:R-:W-:Y:S01]  /*0850*/  R2UR UR8, R7 ;  /* 0x00000000070872ca */ /* 0x000fe200000e0000 */
[----:B------:R-:W-:Y:S01]  /*0860*/  ULDC UR6, c[0x0][0x634] ;  /* 0x00018d0000067ab9 */ /* 0x000fe20000000800 */
[----:B------:R-:W-:-:S11]  /*0870*/  R2UR UR14, R6 ;  /* 0x00000000060e72ca */ /* 0x000fd600000e0000 */
[----:B------:R-:W-:-:S04]  /*0880*/  UIADD3 UR6, UP0, UR8, UR6, URZ ;  /* 0x0000000608067290 */ /* 0x000fc8000ff1e03f */
[----:B------:R-:W-:-:S04]  /*0890*/  UIADD3.X UR14, URZ, UR14, URZ, UP0, !UPT ;  /* 0x0000000e3f0e7290 */ /* 0x000fc800087fe43f */
[----:B------:R-:W-:-:S04]  /*08a0*/  UIMAD.WIDE.U32 UR8, UR14, UR16, URZ ;  /* 0x000000100e0872a5 */ /* 0x000fc8000f8e003f */
[----:B------:R-:W-:Y:S02]  /*08b0*/  UIMAD.WIDE.U32 UR10, UP0, UR6, UR17, UR8 ;  /* 0x00000011060a72a5 */ /* 0x000fe4000f800008 */
[----:B------:R-:W-:Y:S02]  /*08c0*/  UIMAD.WIDE.U32 UR8, UR6, UR16, URZ ;  /* 0x00000010060872a5 */ /* 0x000fe4000f8e003f */
[----:B------:R-:W-:Y:S02]  /*08d0*/  UIADD3.X UR13, URZ, URZ, URZ, UP0, !UPT ;  /* 0x0000003f3f0d7290 */ /* 0x000fe400087fe43f */
[----:B------:R-:W-:Y:S01]  /*08e0*/  UIADD3 URZ, UP0, UR9, UR10, URZ ;  /* 0x0000000a093f7290 */ /* 0x000fe2000ff1e03f */
[----:B------:R-:W-:-:S03]  /*08f0*/  UMOV UR12, UR11 ;  /* 0x0000000b000c7c82 */ /* 0x000fc60008000000 */
[----:B------:R-:W-:-:S12]  /*0900*/  UIMAD.WIDE.U32.X UR8, UR14, UR17, UR12, UP0 ;  /* 0x000000110e0872a5 */ /* 0x000fd800080e040c */
.L_x_5:
[----:B------:R-:W-:Y:S01]  /*0910*/  USHF.R.U64 UR42, UR8, UR15, UR9 ;  /* 0x0000000f082a7299 */ /* 0x000fe20008001209 */
[----:B------:R-:W-:Y:S01]  /*0920*/  I2FP.F32.U32 R0, UR7 ;  /* 0x0000000700007c45 */ /* 0x000fe20008201000 */
[----:B------:R-:W-:Y:S01]  /*0930*/  USHF.R.U32.HI UR5, URZ, UR15, UR9 ;  /* 0x0000000f3f057299 */ /* 0x000fe20008011609 */
[----:B-1----:R-:W-:Y:S01]  /*0940*/  R2UR UR12, R2 ;  /* 0x00000000020c72ca */ /* 0x002fe200000e0000 */
[----:B------:R-:W-:Y:S02]  /*0950*/  UIADD3 UR6, UP0, URZ, -UR42, URZ ;  /* 0x8000002a3f067290 */ /* 0x000fe4000ff1e03f */
[----:B------:R-:W-:Y:S01]  /*0960*/  FMUL R0, R0, UR20 ;  /* 0x0000001400007c20 */ /* 0x000fe20008400000 */
[----:B------:R-:W-:Y:S01]  /*0970*/  ULDC.64 UR8, c[0x0][0x620] ;  /* 0x0001880000087ab9 */ /* 0x000fe20000000a00 */
[----:B------:R-:W-:Y:S01]  /*0980*/  UIADD3.X UR5, URZ, ~UR5, URZ, UP0, !UPT ;  /* 0x800000053f057290 */ /* 0x000fe200087fe43f */
[----:B------:R-:W-:Y:S01]  /*0990*/  UMOV UR10, UR18 ;  /* 0x00000012000a7c82 */ /* 0x000fe20008000000 */
[----:B------:R-:W-:-:S02]  /*09a0*/  UMOV UR11, UR19 ;  /* 0x00000013000b7c82 */ /* 0x000fc40008000000 */
[----:B------:R-:W-:Y:S01]  /*09b0*/  UIMAD UR5, UR5, UR8, URZ ;  /* 0x00000008050572a4 */ /* 0x000fe2000f8e023f */
[----:B------:R-:W0:Y:S01]  /*09c0*/  F2I.U32.TRUNC.NTZ R0, R0 ;  /* 0x0000000000007305 */ /* 0x000e22000020f000 */
[----:B------:R-:W-:Y:S02]  /*09d0*/  UIMAD.WIDE.U32 UR10, UR6, UR8, UR10 ;  /* 0x00000008060a72a5 */ /* 0x000fe4000f8e000a */
[----:B------:R-:W-:Y:S01]  /*09e0*/  UIMAD UR6, UR6, UR9, UR5 ;  /* 0x00000009060672a4 */ /* 0x000fe2000f8e0205 */
[----:B------:R-:W-:Y:S01]  /*09f0*/  ULDC UR21, c[0x0][0x658] ;  /* 0x0001960000157ab9 */ /* 0x000fe20000000800 */
[----:B------:R-:W-:Y:S02]  /*0a00*/  UMOV UR19, 0xffffffff ;  /* 0xffffffff00137882 */ /* 0x000fe40000000000 */
[----:B------:R-:W-:Y:S01]  /*0a10*/  UIADD3 UR6, UR11, UR6, URZ ;  /* 0x000000060b067290 */ /* 0x000fe2000fffe03f */
[----:B------:R-:W-:Y:S01]  /*0a20*/  ULDC UR15, c[0x0][0x618] ;  /* 0x00018600000f7ab9 */ /* 0x000fe20000000800 */
[----:B------:R-:W-:Y:S01]  /*0a30*/  ULDC.64 UR8, c[0x0][0x640] ;  /* 0x0001900000087ab9 */ /* 0x000fe20000000a00 */
[----:B------:R-:W-:Y:S01]  /*0a40*/  USHF.L.U32 UR11, UR19, UR21, URZ ;  /* 0x00000015130b7299 */ /* 0x000fe2000800063f */
[----:B------:R-:W-:Y:S01]  /*0a50*/  ISETP.NE.U32.AND P0, PT, RZ, UR8, PT ;  /* 0x00000008ff007c0c */ /* 0x000fe2000bf05070 */
[----:B------:R-:W-:-:S02]  /*0a60*/  USHF.R.U64 UR19, UR10, UR15, UR6 ;  /* 0x0000000f0a137299 */ /* 0x000fc40008001206 */
[----:B------:R-:W-:Y:S01]  /*0a70*/  USHF.R.U32.HI UR10, URZ, UR15, UR6 ;  /* 0x0000000f3f0a7299 */ /* 0x000fe20008011606 */
[----:B0-----:R-:W-:Y:S01]  /*0a80*/  R2UR UR14, R0 ;  /* 0x00000000000e72ca */ /* 0x001fe200000e0000 */
[----:B------:R-:W-:Y:S01]  /*0a90*/  ULDC UR17, c[0x0][0x608] ;  /* 0x0001820000117ab9 */ /* 0x000fe20000000800 */
[----:B------:R-:W-:Y:S01]  /*0aa0*/  ISETP.NE.AND.EX P0, PT, RZ, UR9, PT, P0 ;  /* 0x00000009ff007c0c */ /* 0x000fe2000bf05300 */
[----:B------:R-:W-:Y:S02]  /*0ab0*/  USHF.R.U64 UR23, UR19, UR17, UR10 ;  /* 0x0000001113177299 */ /* 0x000fe4000800120a */
[----:B------:R-:W-:Y:S01]  /*0ac0*/  USHF.R.U32.HI UR10, URZ, UR17, UR10 ;  /* 0x000000113f0a7299 */ /* 0x000fe2000801160a */
[----:B------:R-:W-:Y:S01]  /*0ad0*/  UMOV UR16, 0x1 ;  /* 0x0000000100107882 */ /* 0x000fe20000000000 */
[----:B------:R-:W-:Y:S02]  /*0ae0*/  UIADD3 UR12, -UR12, URZ, URZ ;  /* 0x0000003f0c0c7290 */ /* 0x000fe4000fffe13f */
[----:B------:R-:W-:-:S02]  /*0af0*/  USHF.R.U64 UR24, UR23, UR21, UR10 ;  /* 0x0000001517187299 */ /* 0x000fc4000800120a */
[----:B------:R-:W-:Y:S01]  /*0b00*/  USHF.L.U32 UR6, UR16, UR21, URZ ;  /* 0x0000001510067299 */ /* 0x000fe2000800063f */
[----:B------:R-:W-:Y:S01]  /*0b10*/  ULDC UR13, c[0x0][0x144] ;  /* 0x00005100000d7ab9 */ /* 0x000fe20000000800 */
[----:B------:R-:W-:Y:S01]  /*0b20*/  ULDC UR5, c[0x0][0x600] ;  /* 0x0001800000057ab9 */ /* 0x000fe20000000800 */
[----:B------:R-:W-:Y:S02]  /*0b30*/  ULOP3.LUT UR16, URZ, UR11, URZ, 0x33, !UPT ;  /* 0x0000000b3f107292 */ /* 0x000fe4000f8e333f */
[----:B------:R-:W-:Y:S02]  /*0b40*/  USHF.R.U32.HI UR11, URZ, UR21, UR10 ;  /* 0x000000153f0b7299 */ /* 0x000fe4000801160a */
[----:B------:R-:W-:Y:S02]  /*0b50*/  UIADD3 UR18, UR5, -0x1, URZ ;  /* 0xffffffff05127890 */ /* 0x000fe4000fffe03f */
[----:B------:R-:W-:Y:S02]  /*0b60*/  UIADD3 UR20, -UR14, URZ, URZ ;  /* 0x0000003f0e147290 */ /* 0x000fe4000fffe13f */
[----:B------:R-:W-:Y:S01]  /*0b70*/  UIMAD UR4, UR13, UR12, UR4 ;  /* 0x0000000c0d0472a4 */ /* 0x000fe2000f8e0204 */
[----:B------:R-:W-:Y:S01]  /*0b80*/  ULDC UR25, c[0x0][0x148] ;  /* 0x0000520000197ab9 */ /* 0x000fe20000000800 */
[----:B------:R-:W-:Y:S01]  /*0b90*/  ULDC UR21, c[0x0][0x648] ;  /* 0x0001920000157ab9 */ /* 0x000fe20000000800 */
[----:B------:R-:W-:Y:S01]  /*0ba0*/  ULDC UR22, c[0x0][0x638] ;  /* 0x00018e0000167ab9 */ /* 0x000fe20000000800 */
[----:B------:R-:W-:Y:S01]  /*0bb0*/  UMOV UR10, UR24 ;  /* 0x00000018000a7c82 */ /* 0x000fe20008000000 */
[----:B------:R-:W-:Y:S07]  /*0bc0*/  @!P0 BRA `(.L_x_6) ;  /* 0x0000000000308947 */ /* 0x000fee0003800000 */
[----:B------:R-:W-:Y:S02]  /*0bd0*/  ULDC UR14, c[0x0][0x64c] ;  /* 0x00019300000e7ab9 */ /* 0x000fe40000000800 */
        /* <DEDUP_REMOVED lines=8> */
[----:B------:R-:W-:-:S07]  /*0c60*/  UIMAD.WIDE.U32.X UR8, UR17, UR9, UR14, UP0 ;  /* 0x00000009110872a5 */ /* 0x000fce00080e040e */
[----:B------:R-:W-:Y:S01]  /*0c70*/  UMOV UR10, UR8 ;  /* 0x00000008000a7c82 */ /* 0x000fe20008000000 */
[----:B------:R-:W-:-:S05]  /*0c80*/  UMOV UR11, UR9 ;  /* 0x00000009000b7c82 */ /* 0x000fca0008000000 */
.L_x_6:
[----:B------:R-:W-:Y:S01]  /*0c90*/  UISETP.NE.AND UP0, UPT, UR39, URZ, UPT ;  /* 0x0000003f2700728c */ /* 0x000fe2000bf05270 */
[----:B------:R-:W-:Y:S01]  /*0ca0*/  IMAD.MOV.U32 R0, RZ, RZ, 0x1 ;  /* 0x00000001ff007424 */ /* 0x000fe200078e00ff */
[----:B------:R-:W-:Y:S02]  /*0cb0*/  USHF.R.U64 UR8, UR10, UR21, UR11 ;  /* 0x000000150a087299 */ /* 0x000fe4000800120b */
[----:B------:R-:W-:Y:S02]  /*0cc0*/  ULOP3.LUT UR16, UR23, UR16, URZ, 0xc0, !UPT ;  /* 0x0000001017107292 */ /* 0x000fe4000f8ec03f */
[----:B------:R-:W-:Y:S02]  /*0cd0*/  ULOP3.LUT UR18, UR19, UR18, URZ, 0xc0, !UPT ;  /* 0x0000001213127292 */ /* 0x000fe4000f8ec03f */
[----:B------:R-:W-:-:S03]  /*0ce0*/  UIMAD UR16, UR6, UR8, UR16 ;  /* 0x00000008061072a4 */ /* 0x000fc6000f8e0210 */
[----:B------:R-:W-:Y:S02]  /*0cf0*/  @UP0 UIMAD UR4, UR25, UR20, UR7 ;  /* 0x00000014190402a4 */ /* 0x000fe4000f8e0207 */
[----:B------:R-:W-:-:S04]  /*0d00*/  UIADD3 UR7, -UR8, URZ, URZ ;  /* 0x0000003f08077290 */ /* 0x000fc8000fffe13f */
[----:B------:R-:W-:-:S03]  /*0d10*/  UIMAD UR6, UR7, UR22, UR24 ;  /* 0x00000016070672a4 */ /* 0x000fc6000f8e0218 */
[----:B------:R-:W-:Y:S01]  /*0d20*/  ULDC UR7, c[0x0][0x610] ;  /* 0x0001840000077ab9 */ /* 0x000fe20000000800 */
[----:B------:R-:W-:Y:S02]  /*0d30*/  UIMAD UR6, UR6, UR5, UR18 ;  /* 0x00000005060672a4 */ /* 0x000fe4000f8e0212 */
[----:B------:R-:W-:-:S04]  /*0d40*/  UIMAD UR4, UR16, UR7, UR4 ;  /* 0x00000007100472a4 */ /* 0x000fc8000f8e0204 */
[----:B------:R-:W-:Y:S02]  /*0d50*/  USEL UR41, UR6, UR4, !UP0 ;  /* 0x0000000406297287 */ /* 0x000fe4000c000000 */
[----:B------:R-:W-:-:S12]  /*0d60*/  USEL UR40, UR4, UR6, !UP0 ;  /* 0x0000000604287287 */ /* 0x000fd8000c000000 */
.L_x_4:
[----:B------:R-:W-:-:S08]  /*0d70*/  NOP ;  /* 0x0000000000007918 */ /* 0x000fd00000000000 */
[----:B------:R-:W0:Y:S02]  /*0d80*/  USETMAXREG.TRY_ALLOC.CTAPOOL UP0, 0xf0 ;  /* 0x000000f0000079c8 */ /* 0x000e240008000600 */
[----:B0-----:R-:W-:-:S13]  /*0d90*/  PLOP3.LUT P0, PT, PT, PT, UP0, 0x80, 0x0 ;  /* 0x000000000000781c */ /* 0x001fda0003f0f008 */
[----:B------:R-:W-:Y:S05]  /*0da0*/  @!P0 BRA `(.L_x_4) ;  /* 0xfffffffc00f08947 */ /* 0x000fea000383ffff */
[----:B------:R-:W-:Y:S01]  /*0db0*/  ULDC.64 UR4, c[0x0][0x598] ;  /* 0x0001660000047ab9 */ /* 0x000fe20000000a00 */
[----:B------:R-:W-:Y:S01]  /*0dc0*/  ULDC.64 UR44, c[0x0][0x208] ;  /* 0x00008200002c7ab9 */ /* 0x000fe20000000a00 */
[----:B------:R-:W-:-:S04]  /*0dd0*/  ISETP.NE.U32.AND P0, PT, RZ, UR4, PT ;  /* 0x00000004ff007c0c */ /* 0x000fc8000bf05070 */
[----:B------:R-:W-:-:S13]  /*0de0*/  ISETP.NE.AND.EX P0, PT, RZ, UR5, PT, P0 ;  /* 0x00000005ff007c0c */ /* 0x000fda000bf05300 */
[----:B------:R-:W-:Y:S05]  /*0df0*/  @!P0 BRA `(.L_x_7) ;  /* 0x00000000001c8947 */ /* 0x000fea0003800000 */
[----:B------:R-:W0:Y:S02]  /*0e00*/  LDC.64 R2, c[0x0][0x598] ;  /* 0x00016600ff027b82 */ /* 0x000e240000000a00 */
[----:B0-----:R-:W2:Y:S02]  /*0e10*/  LDG.E.64 R2, desc[UR44][R2.64] ;  /* 0x0000002c02027981 */ /* 0x001ea4000c1e1b00 */
[----:B--2---:R-:W-:-:S04]  /*0e20*/  ISETP.NE.U32.AND P0, PT, R2, RZ, PT ;  /* 0x000000ff0200720c */ /* 0x004fc80003f05070 */
[----:B------:R-:W-:-:S13]  /*0e30*/  ISETP.NE.AND.EX P0, PT, R3, RZ, PT, P0 ;  /* 0x000000ff0300720c */ /* 0x000fda0003f05300 */
[----:B------:R-:W-:Y:S05]  /*0e40*/  @!P0 BRA `(.L_x_7) ;  /* 0x0000000000088947 */ /* 0x000fea0003800000 */
[----:B------:R0:W5:Y:S01]  /*0e50*/  LD.E R2, desc[UR44][R2.64] ;  /* 0x0000002c02027980 */ /* 0x000162000c101900 */
[----:B------:R-:W-:Y:S05]  /*0e60*/  BRA `(.L_x_8) ;  /* 0x0000000000247947 */ /* 0x000fea0003800000 */
.L_x_7:
[----:B------:R-:W-:Y:S02]  /*0e70*/  ULDC.64 UR4, c[0x0][0x588] ;  /* 0x0001620000047ab9 */ /* 0x000fe40000000a00 */
[----:B------:R-:W-:-:S04]  /*0e80*/  ISETP.NE.U32.AND P0, PT, RZ, UR4, PT ;  /* 0x00000004ff007c0c */ /* 0x000fc8000bf05070 */
[----:B------:R-:W-:-:S13]  /*0e90*/  ISETP.NE.AND.EX P0, PT, RZ, UR5, PT, P0 ;  /* 0x00000005ff007c0c */ /* 0x000fda000bf05300 */
[----:B------:R-:W-:Y:S05]  /*0ea0*/  @!P0 BRA `(.L_x_9) ;  /* 0x00000000000c8947 */ /* 0x000fea0003800000 */
[----:B------:R-:W0:Y:S02]  /*0eb0*/  LDC.64 R2, c[0x0][0x588] ;  /* 0x00016200ff027b82 */ /* 0x000e240000000a00 */
[----:B0-----:R1:W5:Y:S01]  /*0ec0*/  LDG.E R2, desc[UR44][R2.64] ;  /* 0x0000002c02027981 */ /* 0x001362000c1e1900 */
[----:B------:R-:W-:Y:S05]  /*0ed0*/  BRA `(.L_x_8) ;  /* 0x0000000000087947 */ /* 0x000fea0003800000 */
.L_x_9:
[----:B------:R-:W-:Y:S02]  /*0ee0*/  ULDC UR4, c[0x0][0x580] ;  /* 0x0001600000047ab9 */ /* 0x000fe40000000800 */
[----:B------:R-:W-:-:S07]  /*0ef0*/  MOV R2, UR4 ;  /* 0x0000000400027c02 */ /* 0x000fce0008000f00 */
.L_x_8:
[----:B------:R-:W-:Y:S02]  /*0f00*/  ULDC.64 UR4, c[0x0][0x5a0] ;  /* 0x0001680000047ab9 */ /* 0x000fe40000000a00 */
[----:B------:R-:W-:-:S04]  /*0f10*/  ISETP.NE.U32.AND P0, PT, RZ, UR4, PT ;  /* 0x00000004ff007c0c */ /* 0x000fc8000bf05070 */
[----:B------:R-:W-:-:S13]  /*0f20*/  ISETP.NE.AND.EX P0, PT, RZ, UR5, PT, P0 ;  /* 0x00000005ff007c0c */ /* 0x000fda000bf05300 */
[----:B------:R-:W-:Y:S05]  /*0f30*/  @!P0 BRA `(.L_x_10) ;  /* 0x00000000001c8947 */ /* 0x000fea0003800000 */
[----:B------:R-:W2:Y:S02]  /*0f40*/  LDC.64 R4, c[0x0][0x5a0] ;  /* 0x00016800ff047b82 */ /* 0x000ea40000000a00 */
[----:B--2---:R-:W2:Y:S02]  /*0f50*/  LDG.E.64 R4, desc[UR44][R4.64] ;  /* 0x0000002c04047981 */ /* 0x004ea4000c1e1b00 */
[----:B--2---:R-:W-:-:S04]  /*0f60*/  ISETP.NE.U32.AND P0, PT, R4, RZ, PT ;  /* 0x000000ff0400720c */ /* 0x004fc80003f05070 */
[----:B------:R-:W-:-:S13]  /*0f70*/  ISETP.NE.AND.EX P0, PT, R5, RZ, PT, P0 ;  /* 0x000000ff0500720c */ /* 0x000fda0003f05300 */
[----:B------:R-:W-:Y:S05]  /*0f80*/  @!P0 BRA `(.L_x_10) ;  /* 0x0000000000088947 */ /* 0x000fea0003800000 */
[----:B------:R2:W5:Y:S01]  /*0f90*/  LD.E R16, desc[UR44][R4.64] ;  /* 0x0000002c04107980 */ /* 0x000562000c101900 */
[----:B------:R-:W-:Y:S05]  /*0fa0*/  BRA `(.L_x_11) ;  /* 0x0000000000247947 */ /* 0x000fea0003800000 */
.L_x_10:
[----:B------:R-:W-:Y:S02]  /*0fb0*/  ULDC.64 UR4, c[0x0][0x590] ;  /* 0x0001640000047ab9 */ /* 0x000fe40000000a00 */
[----:B------:R-:W-:-:S04]  /*0fc0*/  ISETP.NE.U32.AND P0, PT, RZ, UR4, PT ;  /* 0x00000004ff007c0c */ /* 0x000fc8000bf05070 */
[----:B------:R-:W-:-:S13]  /*0fd0*/  ISETP.NE.AND.EX P0, PT, RZ, UR5, PT, P0 ;  /* 0x00000005ff007c0c */ /* 0x000fda000bf05300 */
[----:B------:R-:W-:Y:S05]  /*0fe0*/  @!P0 BRA `(.L_x_12) ;  /* 0x00000000000c8947 */ /* 0x000fea0003800000 */
[----:B------:R-:W2:Y:S02]  /*0ff0*/  LDC.64 R16, c[0x0][0x590] ;  /* 0x00016400ff107b82 */ /* 0x000ea40000000a00 */
[----:B--2---:R3:W5:Y:S01]  /*1000*/  LDG.E R16, desc[UR44][R16.64] ;  /* 0x0000002c10107981 */ /* 0x004762000c1e1900 */
[----:B------:R-:W-:Y:S05]  /*1010*/  BRA `(.L_x_11) ;  /* 0x0000000000087947 */ /* 0x000fea0003800000 */
.L_x_12:
[----:B------:R-:W-:Y:S02]  /*1020*/  ULDC UR4, c[0x0][0x584] ;  /* 0x0001610000047ab9 */ /* 0x000fe40000000800 */
[----:B------:R-:W-:-:S07]  /*1030*/  IMAD.U32 R16, RZ, RZ, UR4 ;  /* 0x00000004ff107e24 */ /* 0x000fce000f8e00ff */
.L_x_11:
[----:B------:R-:W-:-:S13]  /*1040*/  LOP3.LUT P0, RZ, R0, 0xff, RZ, 0xc0, !PT ;  /* 0x000000ff00ff7812 */ /* 0x000fda000780c0ff */
[----:B------:R-:W-:Y:S05]  /*1050*/  @!P0 EXIT ;  /* 0x000000000000894d */ /* 0x000fea0003800000 */
[----:B------:R-:W-:Y:S01]  /*1060*/  ULDC UR4, c[0x0][0x28c] ;  /* 0x0000a30000047ab9 */ /* 0x000fe20000000800 */
[----:B------:R-:W-:Y:S01]  /*1070*/  UMOV UR36, URZ ;  /* 0x0000003f00247c82 */ /* 0x000fe20008000000 */
[----:B------:R-:W-:Y:S01]  /*1080*/  UIADD3 UR4, UR4, 0x3f, URZ ;  /* 0x0000003f04047890 */ /* 0x000fe2000fffe03f */
[----:B------:R-:W-:-:S03]  /*1090*/  UMOV UR37, URZ ;  /* 0x0000003f00257c82 */ /* 0x000fc60008000000 */
[----:B------:R-:W-:-:S04]  /*10a0*/  USHF.R.S32.HI UR5, URZ, 0x1f, UR4 ;  /* 0x0000001f3f057899 */ /* 0x000fc80008011404 */
[----:B------:R-:W-:-:S04]  /*10b0*/  ULEA.HI UR5, UR5, UR4, URZ, 0x6 ;  /* 0x0000000405057291 */ /* 0x000fc8000f8f303f */
[----:B------:R-:W-:-:S12]  /*10c0*/  USHF.R.S32.HI UR43, URZ, 0x6, UR5 ;  /* 0x000000063f2b7899 */ /* 0x000fd80008011405 */
.L_x_540:
[----:B----4-:R-:W4:Y:S01]  /*10d0*/  S2R R0, SR_TID.X ;  /* 0x0000000000007919 */ /* 0x010f220000002100 */
[----:B------:R-:W0:Y:S01]  /*10e0*/  S2UR UR6, SR_CgaCtaId ;  /* 0x00000000000679c3 */ /* 0x000e220000008800 */
[----:B------:R-:W-:Y:S02]  /*10f0*/  UMOV UR46, 0x400 ;  /* 0x00000400002e7882 */ /* 0x000fe40000000000 */
[----:B0-----:R-:W-:Y:S01]  /*1100*/  ULEA UR46, UR6, UR46, 0x18 ;  /* 0x0000002e062e7291 */ /* 0x001fe2000f8ec03f */
[----:B----4-:R-:W-:-:S04]  /*1110*/  LOP3.LUT R0, R0, 0x80, RZ, 0xc0, !PT ;  /* 0x0000008000007812 */ /* 0x010fc800078ec0ff */
[----:B------:R-:W-:-:S06]  /*1120*/  SHF.R.U32.HI R0, RZ, 0x7, R0 ;  /* 0x00000007ff007819 */ /* 0x000fcc0000011600 */
[----:B------:R-:W0:Y:S02]  /*1130*/  SHFL.IDX PT, R0, R0, RZ, 0x1f ;  /* 0x00001fff00007589 */ /* 0x000e2400000e0000 */
[----:B0-----:R-:W-:-:S13]  /*1140*/  R2UR UR4, R0 ;  /* 0x00000000000472ca */ /* 0x001fda00000e0000 */
[----:B------:R-:W-:-:S04]  /*1150*/  ULEA.HI UR5, UR4, UR4, URZ, 0x1 ;  /* 0x0000000404057291 */ /* 0x000fc8000f8f083f */
[----:B------:R-:W-:-:S04]  /*1160*/  ULOP3.LUT UR5, UR5, 0x7fffe, URZ, 0xc0, !UPT ;  /* 0x0007fffe05057892 */ /* 0x000fc8000f8ec03f */
[----:B------:R-:W-:-:S03]  /*1170*/  UIADD3 UR5, UR4, -UR5, URZ ;  /* 0x8000000504057290 */ /* 0x000fc6000fffe03f */
[----:B------:R-:W-:Y:S01]  /*1180*/  ULDC UR4, c[0x0][0x28c] ;  /* 0x0000a30000047ab9 */ /* 0x000fe20000000800 */
[----:B------:R-:W-:Y:S01]  /*1190*/  ULEA UR5, UR5, UR46, 0xd ;  /* 0x0000002e05057291 */ /* 0x000fe2000f8e683f */
[----:B------:R-:W-:-:S03]  /*11a0*/  ISETP.LT.AND P0, PT, RZ, UR4, PT ;  /* 0x00000004ff007c0c */ /* 0x000fc6000bf01270 */
[----:B------:R-:W-:-:S04]  /*11b0*/  UIADD3 UR5, UR5, 0x100, URZ ;  /* 0x0000010005057890 */ /* 0x000fc8000fffe03f */
[----:B------:R-:W-:-:S04]  /*11c0*/  USHF.R.U32.HI UR5, URZ, 0x4, UR5 ;  /* 0x000000043f057899 */ /* 0x000fc80008011605 */
[----:B------:R-:W-:Y:S02]  /*11d0*/  ULOP3.LUT UR47, UR5, 0x3fff, URZ, 0xc0, !UPT ;  /* 0x00003fff052f7892 */ /* 0x000fe4000f8ec03f */
[----:B-123--:R-:W-:Y:S10]  /*11e0*/  @P0 BRA `(.L_x_13) ;  /* 0x0000000000400947 */ /* 0x00eff40003800000 */
[----:B------:R-:W-:Y:S01]  /*11f0*/  MOV R0, 0x0 ;  /* 0x0000000000007802 */ /* 0x000fe20000000f00 */
[----:B------:R-:W-:Y:S01]  /*1200*/  ULDC.64 UR4, c[0x4][0x68] ;  /* 0x01001a0000047ab9 */ /* 0x000fe20000000a00 */
[----:B------:R-:W-:Y:S01]  /*1210*/  ULDC.64 UR6, c[0x4][0x8] ;  /* 0x0100020000067ab9 */ /* 0x000fe20000000a00 */
[----:B--2---:R-:W-:Y:S01]  /*1220*/  MOV R4, UR4 ;  /* 0x0000000400047c02 */ /* 0x004fe20008000f00 */
[----:B------:R0:W2:Y:S01]  /*1230*/  LDC.64 R14, c[0x4][R0] ;  /* 0x01000000000e7b82 */ /* 0x0000a20000000a00 */
[----:B------:R-:W-:Y:S01]  /*1240*/  IMAD.U32 R5, RZ, RZ, UR5 ;  /* 0x00000005ff057e24 */ /* 0x000fe2000f8e00ff */
[----:B------:R-:W-:Y:S01]  /*1250*/  ULDC.64 UR4, c[0x4][0x70] ;  /* 0x01001c0000047ab9 */ /* 0x000fe20000000a00 */
[----:B------:R-:W-:Y:S01]  /*1260*/  MOV R10, UR6 ;  /* 0x00000006000a7c02 */ /* 0x000fe20008000f00 */
[----:B------:R-:W-:Y:S01]  /*1270*/  IMAD.U32 R7, RZ, RZ, UR5 ;  /* 0x00000005ff077e24 */ /* 0x000fe2000f8e00ff */
[----:B------:R-:W-:Y:S01]  /*1280*/  MOV R6, UR4 ;  /* 0x0000000400067c02 */ /* 0x000fe20008000f00 */
[----:B------:R-:W-:Y:S01]  /*1290*/  IMAD.U32 R11, RZ, RZ, UR7 ;  /* 0x00000007ff0b7e24 */ /* 0x000fe2000f8e00ff */
[----:B------:R-:W-:Y:S01]  /*12a0*/  MOV R8, 0x1e1 ;  /* 0x000001e100087802 */ /* 0x000fe20000000f00 */
[----:B------:R-:W-:Y:S01]  /*12b0*/  IMAD.MOV.U32 R12, RZ, RZ, 0x1 ;  /* 0x00000001ff0c7424 */ /* 0x000fe200078e00ff */
[----:B0-----:R-:W-:-:S07]  /*12c0*/  MOV R13, RZ ;  /* 0x000000ff000d7202 */ /* 0x001fce0000000f00 */
[----:B------:R-:W-:-:S07]  /*12d0*/  LEPC R20, `(.L_x_13) ;  /* 0x000000001014794e */ /* 0x000fce0000000000 */
[----:B-123-5:R-:W-:Y:S05]  /*12e0*/  CALL.ABS.NOINC R14 ;  /* 0x000000000e007343 */ /* 0x02efea0003c00000 */
.L_x_13:
[----:B------:R-:W-:-:S06]  /*12f0*/  ULOP3.LUT UR4, UR38, 0x1, URZ, 0xfc, !UPT ;  /* 0x0000000126047892 */ /* 0x000fcc000f8efc3f */
[----:B------:R-:W-:-:S05]  /*1300*/  IMAD.U32 R0, RZ, RZ, UR4 ;  /* 0x00000004ff007e24 */ /* 0x000fca000f8e00ff */
[----:B------:R-:W-:-:S13]  /*1310*/  ISETP.NE.AND P0, PT, R0, 0x3, PT ;  /* 0x000000030000780c */ /* 0x000fda0003f05270 */
[----:B------:R-:W-:Y:S05]  /*1320*/  @!P0 BRA `(.L_x_14) ;  /* 0x0000000000048947 */ /* 0x000fea0003800000 */
[----:B------:R-:W-:Y:S01]  /*1330*/  BPT.TRAP 0x1 ;  /* 0x000000040000795c */ /* 0x000fe20000300000 */
.L_x_14:
[----:B------:R-:W-:Y:S01]  /*1340*/  IMAD.U32 R0, RZ, RZ, UR36 ;  /* 0x00000024ff007e24 */ /* 0x000fe2000f8e00ff */
[----:B-1----:R-:W-:-:S04]  /*1350*/  MOV R3, UR37 ;  /* 0x0000002500037c02 */ /* 0x002fc80008000f00 */
[----:B------:R-:W-:Y:S02]  /*1360*/  LEA R3, R3, UR46, 0x3 ;  /* 0x0000002e03037c11 */ /* 0x000fe4000f8e18ff */
[----:B------:R-:W-:-:S04]  /*1370*/  SHF.L.U32 R0, R0, 0x1f, RZ ;  /* 0x0000001f00007819 */ /* 0x000fc800000006ff */
[----:B------:R0:W1:Y:S01]  /*1380*/  SYNCS.PHASECHK.TRANS64.TRYWAIT P1, [R3+URZ], R0 ;  /* 0x00000000030075a7 */ /* 0x000062000802017f */
[----:B------:R-:W-:Y:S05]  /*1390*/  @!P0 BRA `(.L_x_15) ;  /* 0x0000000000048947 */ /* 0x000fea0003800000 */
[----:B------:R-:W-:Y:S01]  /*13a0*/  BPT.TRAP 0x1 ;  /* 0x000000040000795c */ /* 0x000fe20000300000 */
.L_x_15:
[----:B-1----:R-:W-:Y:S05]  /*13b0*/  @P1 BRA `(.L_x_16) ;  /* 0x0000000000081947 */ /* 0x002fea0003800000 */
[----:B------:R-:W1:Y:S02]  /*13c0*/  SYNCS.PHASECHK.TRANS64.TRYWAIT P1, [R3+URZ], R0 ;  /* 0x00000000030075a7 */ /* 0x000e64000802017f */
[----:B-1----:R-:W-:Y:S05]  /*13d0*/  @!P1 BRA `(.L_x_17) ;  /* 0x000001f000309947 */ /* 0x002fea0003800000 */
.L_x_16:
[----:B------:R-:W-:-:S04]  /*13e0*/  UISETP.LT.AND UP0, UPT, UR43, 0x1, UPT ;  /* 0x000000012b00788c */ /* 0x000fc8000bf01270 */
[----:B------:R-:W-:-:S04]  /*13f0*/  USEL UR4, UR43, 0x1, UP0 ;  /* 0x000000012b047887 */ /* 0x000fc80008000000 */
[----:B------:R-:W-:-:S06]  /*1400*/  UIADD3 UR4, UR43, -UR4, URZ ;  /* 0x800000042b047290 */ /* 0x000fcc000fffe03f */
[----:B01----:R-:W-:Y:S01]  /*1410*/  MOV R0, UR4 ;  /* 0x0000000400007c02 */ /* 0x003fe20008000f00 */
[----:B------:R-:W-:Y:S05]  /*1420*/  WARPSYNC.ALL ;  /* 0x0000000000007948 */ /* 0x000fea0003800000 */
[----:B------:R-:W-:Y:S01]  /*1430*/  ISETP.GE.AND P1, PT, R0, 0x1, PT ;  /* 0x000000010000780c */ /* 0x000fe20003f26270 */
[----:B------:R-:W-:Y:S01]  /*1440*/  UIADD3 UR46, UR46, 0x20100, URZ ;  /* 0x000201002e2e7890 */ /* 0x000fe2000fffe03f */
[----:B------:R-:W-:Y:S01]  /*1450*/  WARPGROUP.ARRIVE ;  /* 0x00000000000079c5 */ /* 0x000fe20000000000 */
[----:B------:R-:W-:Y:S01]  /*1460*/  ULOP3.LUT UR4, UR47, 0x10000, URZ, 0xfc, !UPT ;  /* 0x000100002f047892 */ /* 0x000fe2000f8efc3f */
[----:B-----5:R0:W-:Y:S01]  /*1470*/  STL [R1+0x2c4], R16 ;  /* 0x0002c41001007387 */ /* 0x0201e20000100800 */
[----:B------:R-:W-:-:S02]  /*1480*/  USHF.R.U32.HI UR46, URZ, 0x4, UR46 ;  /* 0x000000043f2e7899 */ /* 0x000fc4000801162e */
[----:B------:R-:W-:Y:S01]  /*1490*/  ULEA UR8, UR37, UR4, 0xc ;  /* 0x0000000425087291 */ /* 0x000fe2000f8e603f */
[----:B------:R1:W-:Y:S01]  /*14a0*/  STL [R1+0x2c0], R2 ;  /* 0x0002c00201007387 */ /* 0x0003e20000100800 */
[----:B------:R-:W-:Y:S01]  /*14b0*/  ULOP3.LUT UR5, UR46, 0x3fff, URZ, 0xc0, !UPT ;  /* 0x00003fff2e057892 */ /* 0x000fe2000f8ec03f */
[----:B------:R-:W-:Y:S01]  /*14c0*/  UMOV UR9, 0x40000040 ;  /* 0x4000004000097882 */ /* 0x000fe20000000000 */
[----:B------:R-:W-:Y:S02]  /*14d0*/  UMOV UR11, 0x40000040 ;  /* 0x40000040000b7882 */ /* 0x000fe40000000000 */
[----:B------:R-:W-:Y:S01]  /*14e0*/  ULOP3.LUT UR5, UR5, 0x10000, URZ, 0xfc, !UPT ;  /* 0x0001000005057892 */ /* 0x000fe2000f8efc3f */
[----:B------:R4:W-:Y:S01]  /*14f0*/  STL [R1+0x2bc], R0 ;  /* 0x0002bc0001007387 */ /* 0x0009e20000100800 */
[----:B------:R-:W-:Y:S02]  /*1500*/  UIADD3 UR12, UR8, 0x400, URZ ;  /* 0x00000400080c7890 */ /* 0x000fe4000fffe03f */
[----:B------:R-:W-:Y:S01]  /*1510*/  ULEA UR6, UR37, UR5, 0xc ;  /* 0x0000000525067291 */ /* 0x000fe2000f8e603f */
[----:B------:R-:W-:Y:S01]  /*1520*/  UMOV UR15, UR11 ;  /* 0x0000000b000f7c82 */ /* 0x000fe20008000000 */
[----:B------:R-:W-:-:S05]  /*1530*/  UMOV UR13, 0x40000040 ;  /* 0x40000040000d7882 */ /* 0x000fca0000000000 */
[----:B------:R-:W-:Y:S02]  /*1540*/  UMOV UR10, UR6 ;  /* 0x00000006000a7c82 */ /* 0x000fe40008000000 */
[----:B------:R-:W-:Y:S01]  /*1550*/  HGMMA.64x256x8.F32.TF32 R24, gdesc[UR8], RZ, !UPT, gsb0 ;  /* 0x07e00000081879f0 */ /* 0x000fe2000c0028ff */
[----:B------:R-:W-:Y:S02]  /*1560*/  UMOV UR14, UR10 ;  /* 0x0000000a000e7c82 */ /* 0x000fe40008000000 */
[----:B------:R-:W-:Y:S02]  /*1570*/  WARPGROUP.DEPBAR.LE gsb0, 0x0 ;  /* 0x00008000000079c5 */ /* 0x000fe40000010000 */
[----:B------:R-:W-:Y:S01]  /*1580*/  STL.64 [R1], R24 ;  /* 0x0000001801007387 */ /* 0x000fe20000100a00 */
[----:B------:R-:W-:Y:S01]  /*1590*/  IMAD.MOV.U32 R235, RZ, RZ, R46 ;  /* 0x000000ffffeb7224 */ /* 0x000fe200078e002e */
[----:B------:R-:W-:Y:S01]  /*15a0*/  MOV R234, R47 ;  /* 0x0000002f00ea7202 */ /* 0x000fe20000000f00 */
[----:B------:R-:W-:Y:S01]  /*15b0*/  IMAD.MOV.U32 R233, RZ, RZ, R48 ;  /* 0x000000ffffe97224 */ /* 0x000fe200078e0030 */
[----:B------:R-:W-:Y:S01]  /*15c0*/  STL.64 [R1+0x8], R26 ;  /* 0x0000081a01007387 */ /* 0x000fe20000100a00 */
[----:B------:R-:W-:Y:S01]  /*15d0*/  MOV R232, R49 ;  /* 0x0000003100e87202 */ /* 0x000fe20000000f00 */
[----:B------:R-:W-:Y:S01]  /*15e0*/  IMAD.MOV.U32 R231, RZ, RZ, R50 ;  /* 0x000000ffffe77224 */ /* 0x000fe200078e0032 */
[----:B------:R-:W-:Y:S01]  /*15f0*/  MOV R230, R51 ;  /* 0x0000003300e67202 */ /* 0x000fe20000000f00 */
[----:B------:R-:W-:Y:S01]  /*1600*/  STL.64 [R1+0x10], R28 ;  /* 0x0000101c01007387 */ /* 0x000fe20000100a00 */
        /* <DEDUP_REMOVED lines=90> */
[----:B---3--:R-:W-:Y:S01]  /*1bb0*/  MOV R17, R135 ;  /* 0x0000008700117202 */ /* 0x008fe20000000f00 */
[----:B0-----:R-:W-:Y:S01]  /*1bc0*/  IMAD.MOV.U32 R16, RZ, RZ, R136 ;  /* 0x000000ffff107224 */ /* 0x001fe200078e0088 */
        /* <DEDUP_REMOVED lines=10> */
[----:B--2---:R-:W-:Y:S01]  /*1c70*/  MOV R5, R147 ;  /* 0x0000009300057202 */ /* 0x004fe20000000f00 */
[----:B------:R-:W-:Y:S01]  /*1c80*/  IMAD.MOV.U32 R4, RZ, RZ, R148 ;  /* 0x000000ffff047224 */ /* 0x000fe200078e0094 */
[----:B------:R-:W-:Y:S01]  /*1c90*/  MOV R3, R149 ;  /* 0x0000009500037202 */ /* 0x000fe20000000f00 */
[----:B-1----:R-:W-:Y:S01]  /*1ca0*/  IMAD.MOV.U32 R2, RZ, RZ, R150 ;  /* 0x000000ffff027224 */ /* 0x002fe200078e0096 */
[----:B------:R0:W-:Y:S01]  /*1cb0*/  STL.64 [R1+0x50], R44 ;  /* 0x0000502c01007387 */ /* 0x0001e20000100a00 */
[----:B----4-:R-:W-:-:S03]  /*1cc0*/  MOV R0, R151 ;  /* 0x0000009700007202 */ /* 0x010fc60000000f00 */
[----:B------:R-:W-:Y:S01]  /*1cd0*/  STL [R1+0xae8], R160 ;  /* 0x000ae8a001007387 */ /* 0x000fe20000100800 */
[----:B0-----:R-:W-:-:S06]  /*1ce0*/  WARPGROUP.ARRIVE ;  /* 0x00000000000079c5 */ /* 0x001fcc0000000000 */
[----:B------:R-:W-:Y:S03]  /*1cf0*/  HGMMA.64x256x8.F32.TF32 R24, gdesc[UR12], RZ, !UPT, gsb0 ;  /* 0x07e000000c1879f0 */ /* 0x000fe6000c0028ff */
[----:B------:R-:W-:Y:S02]  /*1d00*/  WARPGROUP.DEPBAR.LE gsb0, 0x0 ;  /* 0x00008000000079c5 */ /* 0x000fe40000010000 */
[----:B------:R-:W-:Y:S04]  /*1d10*/  STL.64 [R1+0xae0], R150 ;  /* 0x000ae09601007387 */ /* 0x000fe80000100a00 */
        /* <DEDUP_REMOVED lines=20> */
[----:B------:R0:W-:Y:S04]  /*1e60*/  STL.64 [R1+0xa38], R108 ;  /* 0x000a386c01007387 */ /* 0x0001e80000100a00 */
[----:B0-----:R-:W2:Y:S04]  /*1e70*/  LDL.LU R108, [R1] ;  /* 0x00000000016c7983 */ /* 0x001ea80000300800 */
[----:B------:R-:W2:Y:S04]  /*1e80*/  LDL.LU R109, [R1+0x4] ;  /* 0x00000400016d7983 */ /* 0x000ea80000300800 */
        /* <DEDUP_REMOVED lines=19> */
[----:B------:R-:W2:Y:S01]  /*1fc0*/  LDL.LU R129, [R1+0x54] ;  /* 0x0000540001817983 */ /* 0x000ea20000300800 */
        /* <DEDUP_REMOVED lines=46> */
[----:B------:R-:W-:-:S02]  /*22b0*/  UIADD3 UR12, UR8, 0x2, URZ ;  /* 0x00000002080c7890 */ /* 0x000fc4000fffe03f */
[----:B------:R-:W-:Y:S01]  /*22c0*/  UIADD3 UR14, UR6, 0x2, URZ ;  /* 0x00000002060e7890 */ /* 0x000fe2000fffe03f */
[----:B------:R-:W-:Y:S01]  /*22d0*/  UMOV UR13, 0x40000040 ;  /* 0x40000040000d7882 */ /* 0x000fe20000000000 */
[----:B------:R-:W-:Y:S01]  /*22e0*/  UMOV UR15, 0x40000040 ;  /* 0x40000040000f7882 */ /* 0x000fe20000000000 */
[----:B--2---:R-:W-:-:S06]  /*22f0*/  WARPGROUP.ARRIVE ;  /* 0x00000000000079c5 */ /* 0x004fcc0000000000 */
[----:B------:R-:W-:Y:S03]  /*2300*/  HGMMA.64x256x8.F32.TF32 R108, gdesc[UR12], R108, gsb0 ;  /* 0x07e000000c6c79f0 */ /* 0x000fe6000800286c */
[----:B------:R-:W-:Y:S02]  /*2310*/  WARPGROUP.DEPBAR.LE gsb0, 0x0 ;  /* 0x00008000000079c5 */ /* 0x000fe40000010000 */
[----:B------:R-:W-:Y:S04]  /*2320*/  STL.64 [R1], R108 ;  /* 0x0000006c01007387 */ /* 0x000fe80000100a00 */
        /* <DEDUP_REMOVED lines=63> */
[----:B0-----:R-:W2:Y:S04]  /*2720*/  LDL.LU R160, [R1+0xae8] ;  /* 0x000ae80001a07983 */ /* 0x001ea80000300800 */
[----:B------:R-:W3:Y:S04]  /*2730*/  LDL.LU.64 R150, [R1+0xae0] ;  /* 0x000ae00001967983 */ /* 0x000ee80000300a00 */
        /* <DEDUP_REMOVED lines=20> */
[----:B------:R-:W3:Y:S01]  /*2880*/  LDL.LU.64 R108, [R1+0xa38] ;  /* 0x000a3800016c7983 */ /* 0x000ee20000300a00 */
[----:B------:R-:W-:Y:S01]  /*2890*/  UIADD3 UR12, UR8, 0x402, URZ ;  /* 0x00000402080c7890 */ /* 0x000fe2000fffe03f */
[----:B------:R-:W-:Y:S01]  /*28a0*/  UMOV UR13, 0x40000040 ;  /* 0x40000040000d7882 */ /* 0x000fe20000000000 */
[----:B---3--:R-:W-:-:S07]  /*28b0*/  WARPGROUP.ARRIVE ;  /* 0x00000000000079c5 */ /* 0x008fce0000000000 */
[----:B------:R-:W-:Y:S03]  /*28c0*/  HGMMA.64x256x8.F32.TF32 R24, gdesc[UR12], R24, gsb0 ;  /* 0x07e000000c1879f0 */ /* 0x000fe60008002818 */
        /* <DEDUP_REMOVED lines=65> */
[----:B0-----:R-:W3:Y:S04]  /*2ce0*/  LDL.LU.64 R24, [R1] ;  /* 0x0000000001187983 */ /* 0x001ee80000300a00 */
        /* <DEDUP_REMOVED lines=63> */
[----:B------:R-:W-:-:S02]  /*30e0*/  UIADD3 UR12, UR8, 0x4, URZ ;  /* 0x00000004080c7890 */ /* 0x000fc4000fffe03f */
[----:B------:R-:W-:Y:S01]  /*30f0*/  UIADD3 UR14, UR6, 0x4, URZ ;  /* 0x00000004060e7890 */ /* 0x000fe2000fffe03f */
[----:B------:R-:W-:Y:S01]  /*3100*/  UMOV UR13, 0x40000040 ;  /* 0x40000040000d7882 */ /* 0x000fe20000000000 */
[----:B------:R-:W-:Y:S01]  /*3110*/  UMOV UR15, 0x40000040 ;  /* 0x40000040000f7882 */ /* 0x000fe20000000000 */
[----:B---3--:R-:W-:-:S06]  /*3120*/  WARPGROUP.ARRIVE ;  /* 0x00000000000079c5 */ /* 0x008fcc0000000000 */
[----:B------:R-:W-:Y:S03]  /*3130*/  HGMMA.64x256x8.F32.TF32 R24, gdesc[UR12], R24, gsb0 ;  /* 0x07e000000c1879f0 */ /* 0x000fe60008002818 */
        /* <DEDUP_REMOVED lines=41> */
[----:B------:R0:W-:Y:S01]  /*33d0*/  STL.64 [R1+0x50], R44 ;  /* 0x0000502c01007387 */ /* 0x0001e20000100a00 */
[----:B------:R-:W-:Y:S01]  /*33e0*/  IMAD.MOV.U32 R204, RZ, RZ, R120 ;  /* 0x000000ffffcc7224 */ /* 0x000fe200078e0078 */
[----:B------:R-:W-:Y:S01]  /*33f0*/  MOV R205, R121 ;  /* 0x0000007900cd7202 */ /* 0x000fe20000000f00 */
[----:B------:R-:W-:Y:S01]  /*3400*/  IMAD.MOV.U32 R202, RZ, RZ, R118 ;  /* 0x000000ffffca7224 */ /* 0x000fe200078e0076 */
[----:B------:R-:W3:Y:S01]  /*3410*/  LDL.LU.64 R150, [R1+0xa30] ;  /* 0x000a300001967983 */ /* 0x000ee20000300a00 */
[----:B------:R-:W-:Y:S01]  /*3420*/  MOV R203, R119 ;  /* 0x0000007700cb7202 */ /* 0x000fe20000000f00 */
[----:B------:R-:W-:Y:S01]  /*3430*/  IMAD.MOV.U32 R200, RZ, RZ, R116 ;  /* 0x000000ffffc87224 */ /* 0x000fe200078e0074 */
[----:B------:R-:W-:Y:S01]  /*3440*/  MOV R201, R117 ;  /* 0x0000007500c97202 */ /* 0x000fe20000000f00 */
[----:B------:R-:W3:Y:S01]  /*3450*/  LDL.LU.64 R148, [R1+0xa28] ;  /* 0x000a280001947983 */ /* 0x000ee20000300a00 */
        /* <DEDUP_REMOVED lines=92> */
[----:B------:R-:W-:-:S03]  /*3a20*/  MOV R234, R47 ;  /* 0x0000002f00ea7202 */ /* 0x000fc60000000f00 */
        /* <DEDUP_REMOVED lines=28> */
[----:B0-----:R-:W3:Y:S04]  /*3bf0*/  LDL.LU.64 R44, [R1+0x888] ;  /* 0x00088800012c7983 */ /* 0x001ee80000300a00 */
        /* <DEDUP_REMOVED lines=11> */
[----:B------:R-:W-:-:S02]  /*3cb0*/  UMOV UR13, 0x40000040 ;  /* 0x40000040000d7882 */ /* 0x000fc40000000000 */
[----:B--2---:R-:W-:Y:S01]  /*3cc0*/  STL [R1+0x830], R160 ;  /* 0x000830a001007387 */ /* 0x004fe20000100800 */
[----:B---3--:R-:W-:-:S06]  /*3cd0*/  WARPGROUP.ARRIVE ;  /* 0x00000000000079c5 */ /* 0x008fcc0000000000 */
        /* <DEDUP_REMOVED lines=332> */
[----:B------:R-:W-:Y:S01]  /*51a0*/  STL.64 [R1+0x30], R36 ;  /* 0x0000302401007387 */ /* 0x000fe20000100a00 */
[----:B------:R-:W-:-:S03]  /*51b0*/  IMAD.MOV.U32 R2, RZ, RZ, R150 ;  /* 0x000000ffff027224 */ /* 0x000fc600078e0096 */
[----:B------:R-:W-:Y:S01]  /*51c0*/  STL.64 [R1+0x38], R38 ;  /* 0x0000382601007387 */ /* 0x000fe20000100a00 */
[----:B------:R-:W-:-:S03]  /*51d0*/  MOV R0, R151 ;  /* 0x0000009700007202 */ /* 0x000fc60000000f00 */
[----:B------:R-:W-:Y:S01]  /*51e0*/  STL.64 [R1+0x40], R40 ;  /* 0x0000402801007387 */ /* 0x000fe20000100a00 */
[----:B------:R-:W-:Y:S01]  /*51f0*/  IMAD.MOV.U32 R4, RZ, RZ, R148 ;  /* 0x000000ffff047224 */ /* 0x000fe200078e0094 */
[----:B------:R-:W-:Y:S02]  /*5200*/  MOV R3, R149 ;  /* 0x0000009500037202 */ /* 0x000fe40000000f00 */
[----:B------:R-:W-:Y:S01]  /*5210*/  STL.64 [R1+0x48], R42 ;  /* 0x0000482a01007387 */ /* 0x000fe20000100a00 */
[----:B------:R-:W-:Y:S01]  /*5220*/  IMAD.MOV.U32 R6, RZ, RZ, R146 ;  /* 0x000000ffff067224 */ /* 0x000fe200078e0092 */
[----:B------:R-:W-:Y:S02]  /*5230*/  MOV R5, R147 ;  /* 0x0000009300057202 */ /* 0x000fe40000000f00 */
[----:B------:R0:W-:Y:S01]  /*5240*/  STL.64 [R1+0x50], R44 ;  /* 0x0000502c01007387 */ /* 0x0001e20000100a00 */
[----:B------:R-:W-:Y:S01]  /*5250*/  IMAD.MOV.U32 R8, RZ, RZ, R144 ;  /* 0x000000ffff087224 */ /* 0x000fe200078e0090 */
[----:B------:R-:W-:-:S02]  /*5260*/  MOV R7, R145 ;  /* 0x0000009100077202 */ /* 0x000fc40000000f00 */
[----:B------:R-:W3:Y:S01]  /*5270*/  LDL.LU.64 R150, [R1+0x778] ;  /* 0x0007780001967983 */ /* 0x000ee20000300a00 */
[----:B------:R-:W-:Y:S01]  /*5280*/  IMAD.MOV.U32 R10, RZ, RZ, R142 ;  /* 0x000000ffff0a7224 */ /* 0x000fe200078e008e */
[----:B------:R-:W-:Y:S02]  /*5290*/  MOV R9, R143 ;  /* 0x0000008f00097202 */ /* 0x000fe40000000f00 */
[----:B------:R-:W3:Y:S01]  /*52a0*/  LDL.LU.64 R148, [R1+0x770] ;  /* 0x0007700001947983 */ /* 0x000ee20000300a00 */
[----:B------:R-:W-:Y:S01]  /*52b0*/  IMAD.MOV.U32 R12, RZ, RZ, R140 ;  /* 0x000000ffff0c7224 */ /* 0x000fe200078e008c */
[----:B------:R-:W-:Y:S02]  /*52c0*/  MOV R11, R141 ;  /* 0x0000008d000b7202 */ /* 0x000fe40000000f00 */
[----:B------:R-:W3:Y:S01]  /*52d0*/  LDL.LU.64 R146, [R1+0x768] ;  /* 0x0007680001927983 */ /* 0x000ee20000300a00 */
        /* <DEDUP_REMOVED lines=758> */
[----:B------:R-:W-:Y:S01]  /*8240*/  UIADD3 UR12, UR8, 0x806, URZ ;  /* 0x00000806080c7890 */ /* 0x000fe2000fffe03f */
[----:B------:R-:W-:Y:S01]  /*8250*/  IMAD.MOV.U32 R235, RZ, RZ, R3 ;  /* 0x000000ffffeb7224 */ /* 0x000fe200078e0003 */
[----:B------:R-:W-:Y:S01]  /*8260*/  UIADD3 UR14, UR6, 0x806, URZ ;  /* 0x00000806060e7890 */ /* 0x000fe2000fffe03f */
[----:B------:R0:W5:Y:S01]  /*8270*/  LDL.LU R16, [R1+0x2c4] ;  /* 0x0002c40001107983 */ /* 0x0001620000300800 */
[----:B------:R-:W-:Y:S01]  /*8280*/  UMOV UR13, 0x40000040 ;  /* 0x40000040000d7882 */ /* 0x000fe20000000000 */
[----:B------:R-:W-:-:S02]  /*8290*/  UMOV UR15, 0x40000040 ;  /* 0x40000040000f7882 */ /* 0x000fc40000000000 */
[----:B------:R0:W5:Y:S04]  /*82a0*/  LDL.LU R2, [R1+0x2c0] ;  /* 0x0002c00001027983 */ /* 0x0001680000300800 */
[----:B------:R0:W5:Y:S01]  /*82b0*/  LDL.LU R0, [R1+0x2bc] ;  /* 0x0002bc0001007983 */ /* 0x0001620000300800 */
        /* <DEDUP_REMOVED lines=67> */
[----:B-1----:R0:W5:Y:S04]  /*86f0*/  LDL.LU R160, [R1+0x2b8] ;  /* 0x0002b80001a07983 */ /* 0x0021680000300800 */
[----:B------:R-:W2:Y:S04]  /*8700*/  LDL.LU.64 R150, [R1+0x2b0] ;  /* 0x0002b00001967983 */ /* 0x000ea80000300a00 */
        /* <DEDUP_REMOVED lines=20> */
[----:B------:R-:W2:Y:S01]  /*8850*/  LDL.LU.64 R108, [R1+0x208] ;  /* 0x00020800016c7983 */ /* 0x000ea20000300a00 */
[----:B------:R-:W-:Y:S01]  /*8860*/  UIADD3 UR12, UR8, 0xc06, URZ ;  /* 0x00000c06080c7890 */ /* 0x000fe2000fffe03f */
[----:B------:R-:W-:Y:S01]  /*8870*/  UMOV UR13, 0x40000040 ;  /* 0x40000040000d7882 */ /* 0x000fe20000000000 */
[----:B--2---:R-:W-:-:S07]  /*8880*/  WARPGROUP.ARRIVE ;  /* 0x00000000000079c5 */ /* 0x004fce0000000000 */
[----:B------:R-:W-:Y:S03]  /*8890*/  HGMMA.64x256x8.F32.TF32 R24, gdesc[UR12], R24, gsb0 ;  /* 0x07e000000c1879f0 */ /* 0x000fe60008002818 */
[----:B------:R-:W-:Y:S02]  /*88a0*/  WARPGROUP.DEPBAR.LE gsb0, 0x0 ;  /* 0x00008000000079c5 */ /* 0x000fe40000010000 */
[----:B0-----:R-:W-:Y:S05]  /*88b0*/  @!P1 BRA `(.L_x_18) ;  /* 0x0000008000a89947 */ /* 0x001fea0003800000 */
[----:B------:R-:W-:Y:S02]  /*88c0*/  UIADD3 UR6, UR37, 0x1, URZ ;  /* 0x0000000125067890 */ /* 0x000fe4000fffe03f */
[----:B------:R-:W-:Y:S02]  /*88d0*/  UMOV UR7, UR37 ;  /* 0x0000002500077c82 */ /* 0x000fe40008000000 */
[----:B------:R-:W-:-:S04]  /*88e0*/  UISETP.NE.AND UP0, UPT, UR6, 0x2, UPT ;  /* 0x000000020600788c */ /* 0x000fc8000bf05270 */
[----:B------:R-:W-:Y:S02]  /*88f0*/  USEL UR9, URZ, 0x1, UP0 ;  /* 0x000000013f097887 */ /* 0x000fe40008000000 */
[----:B------:R-:W-:Y:S02]  /*8900*/  USEL UR6, UR6, URZ, UP0 ;  /* 0x0000003f06067287 */ /* 0x000fe40008000000 */
[----:B------:R-:W-:-:S12]  /*8910*/  ULOP3.LUT UR9, UR36, UR9, URZ, 0x3c, !UPT ;  /* 0x0000000924097292 */ /* 0x000fd8000f8e3c3f */
.L_x_25:
[----:B------:R-:W-:Y:S05]  /*8920*/  @!P0 BRA `(.L_x_19) ;  /* 0x0000000000048947 */ /* 0x000fea0003800000 */
[----:B------:R-:W-:Y:S01]  /*8930*/  BPT.TRAP 0x1 ;  /* 0x000000040000795c */ /* 0x000fe20000300000 */
.L_x_19:
[----:B------:R-:W0:Y:S01]  /*8940*/  S2UR UR10, SR_CgaCtaId ;  /* 0x00000000000a79c3 */ /* 0x000e220000008800 */
[----:B------:R-:W-:Y:S01]  /*8950*/  UMOV UR8, 0x400 ;  /* 0x0000040000087882 */ /* 0x000fe20000000000 */
[----:B------:R-:W-:-:S04]  /*8960*/  MOV R3, UR9 ;  /* 0x0000000900037c02 */ /* 0x000fc80008000f00 */
[----:B------:R-:W-:Y:S01]  /*8970*/  SHF.L.U32 R3, R3, 0x1f, RZ ;  /* 0x0000001f03037819 */ /* 0x000fe200000006ff */
[----:B0-----:R-:W-:-:S04]  /*8980*/  ULEA UR8, UR10, UR8, 0x18 ;  /* 0x000000080a087291 */ /* 0x001fc8000f8ec03f */
[----:B------:R-:W-:-:S09]  /*8990*/  ULEA UR10, UR6, UR8, 0x3 ;  /* 0x00000008060a7291 */ /* 0x000fd2000f8e183f */
[----:B------:R0:W1:Y:S01]  /*89a0*/  SYNCS.PHASECHK.TRANS64.TRYWAIT P1, [UR10], R3 ;  /* 0x00000003ff0075a7 */ /* 0x000062000802014a */
[----:B------:R-:W-:Y:S05]  /*89b0*/  @!P0 BRA `(.L_x_20) ;  /* 0x0000000000048947 */ /* 0x000fea0003800000 */
[----:B------:R-:W-:Y:S01]  /*89c0*/  BPT.TRAP 0x1 ;  /* 0x000000040000795c */ /* 0x000fe20000300000 */
.L_x_20:
[----:B-1----:R-:W-:Y:S05]  /*89d0*/  @P1 BRA `(.L_x_21) ;  /* 0x0000000000081947 */ /* 0x002fea0003800000 */
[----:B------:R-:W1:Y:S02]  /*89e0*/  SYNCS.PHASECHK.TRANS64.TRYWAIT P1, [UR10], R3 ;  /* 0x00000003ff0075a7 */ /* 0x000e64000802014a */
[----:B-1----:R-:W-:Y:S05]  /*89f0*/  @!P1 BRA `(.L_x_22) ;  /* 0x0000017800bc9947 */ /* 0x002fea0003800000 */
.L_x_21:
        /* <DEDUP_REMOVED lines=64> */
[----:B--2---:R-:W2:Y:S04]  /*8e00*/  LDL.LU.64 R24, [R1] ;  /* 0x0000000001187983 */ /* 0x004ea80000300a00 */
        /* <DEDUP_REMOVED lines=63> */
[----:B------:R-:W-:-:S02]  /*9200*/  ULEA UR10, UR6, UR4, 0xc ;  /* 0x00000004060a7291 */ /* 0x000fc4000f8e603f */
[----:B------:R-:W-:Y:S01]  /*9210*/  ULEA UR11, UR6, UR5, 0xc ;  /* 0x00000005060b7291 */ /* 0x000fe2000f8e603f */
[----:B-----5:R-:W-:Y:S01]  /*9220*/  STL [R1+0x2c4], R16 ;  /* 0x0002c41001007387 */ /* 0x020fe20000100800 */
[----:B------:R-:W-:Y:S01]  /*9230*/  UMOV UR13, 0x40000040 ;  /* 0x40000040000d7882 */ /* 0x000fe20000000000 */
[----:B------:R-:W-:Y:S02]  /*9240*/  UMOV UR15, 0x40000040 ;  /* 0x40000040000f7882 */ /* 0x000fe40000000000 */
[----:B------:R-:W-:Y:S01]  /*9250*/  UMOV UR12, UR10 ;  /* 0x0000000a000c7c82 */ /* 0x000fe20008000000 */
[----:B------:R3:W-:Y:S01]  /*9260*/  STL [R1+0x2c0], R2 ;  /* 0x0002c00201007387 */ /* 0x0007e20000100800 */
[----:B------:R-:W-:-:S03]  /*9270*/  UMOV UR14, UR11 ;  /* 0x0000000b000e7c82 */ /* 0x000fc60008000000 */
[----:B------:R4:W-:Y:S01]  /*9280*/  STL [R1+0x2bc], R0 ;  /* 0x0002bc0001007387 */ /* 0x0009e20000100800 */
[----:B--2---:R-:W-:-:S06]  /*9290*/  WARPGROUP.ARRIVE ;  /* 0x00000000000079c5 */ /* 0x004fcc0000000000 */
[----:B------:R-:W-:Y:S03]  /*92a0*/  HGMMA.64x256x8.F32.TF32 R24, gdesc[UR12], R24, gsb0 ;  /* 0x07e000000c1879f0 */ /* 0x000fe60008002818 */
[----:B------:R-:W-:Y:S02]  /*92b0*/  WARPGROUP.DEPBAR.LE gsb0, 0x0 ;  /* 0x00008000000079c5 */ /* 0x000fe40000010000 */
[----:B------:R-:W-:Y:S01]  /*92c0*/  STL.64 [R1], R24 ;  /* 0x0000001801007387 */ /* 0x000fe20000100a00 */
[----:B---3--:R-:W-:Y:S01]  /*92d0*/  IMAD.MOV.U32 R2, RZ, RZ, R150 ;  /* 0x000000ffff027224 */ /* 0x008fe200078e0096 */
[----:B----4-:R-:W-:Y:S01]  /*92e0*/  MOV R0, R151 ;  /* 0x0000009700007202 */ /* 0x010fe20000000f00 */
[----:B-1----:R-:W-:Y:S01]  /*92f0*/  IMAD.MOV.U32 R4, RZ, RZ, R148 ;  /* 0x000000ffff047224 */ /* 0x002fe200078e0094 */
[----:B------:R-:W-:Y:S01]  /*9300*/  STL.64 [R1+0x8], R26 ;  /* 0x0000081a01007387 */ /* 0x000fe20000100a00 */
[----:B0-----:R-:W-:Y:S01]  /*9310*/  MOV R3, R149 ;  /* 0x0000009500037202 */ /* 0x001fe20000000f00 */
        /* <DEDUP_REMOVED lines=38> */
[----:B------:R-:W2:Y:S01]  /*9580*/  LDL.LU.64 R150, [R1+0xce8] ;  /* 0x000ce80001967983 */ /* 0x000ea20000300a00 */
[----:B------:R-:W-:Y:S01]  /*9590*/  MOV R203, R119 ;  /* 0x0000007700cb7202 */ /* 0x000fe20000000f00 */
[----:B------:R-:W-:Y:S01]  /*95a0*/  IMAD.MOV.U32 R200, RZ, RZ, R116 ;  /* 0x000000ffffc87224 */ /* 0x000fe200078e0074 */
[----:B------:R-:W-:Y:S01]  /*95b0*/  MOV R201, R117 ;  /* 0x0000007500c97202 */ /* 0x000fe20000000f00 */
[----:B------:R-:W2:Y:S01]  /*95c0*/  LDL.LU.64 R148, [R1+0xce0] ;  /* 0x000ce00001947983 */ /* 0x000ea20000300a00 */
        /* <DEDUP_REMOVED lines=92> */
[----:B------:R-:W-:-:S03]  /*9b90*/  MOV R234, R47 ;  /* 0x0000002f00ea7202 */ /* 0x000fc60000000f00 */
        /* <DEDUP_REMOVED lines=28> */
[----:B0-----:R-:W2:Y:S04]  /*9d60*/  LDL.LU.64 R44, [R1+0xb40] ;  /* 0x000b4000012c7983 */ /* 0x001ea80000300a00 */
        /* <DEDUP_REMOVED lines=11> */
[----:B------:R-:W-:-:S02]  /*9e20*/  UMOV UR13, 0x40000040 ;  /* 0x40000040000d7882 */ /* 0x000fc40000000000 */
[----:B------:R-:W-:Y:S01]  /*9e30*/  STL [R1+0xae8], R160 ;  /* 0x000ae8a001007387 */ /* 0x000fe20000100800 */
[----:B--2---:R-:W-:-:S06]  /*9e40*/  WARPGROUP.ARRIVE ;  /* 0x00000000000079c5 */ /* 0x004fcc0000000000 */
        /* <DEDUP_REMOVED lines=1725> */
[----:B------:R-:W-:Y:S01]  /*10a20*/  BPT.TRAP 0x1 ;  /* 0x000000040000795c */ /* 0x000fe20000300000 */
.L_x_23:
[----:B------:R-:W-:Y:S02]  /*10a30*/  UISETP.GT.U32.AND UP0, UPT, UR38, 0x1, UPT ;  /* 0x000000012600788c */ /* 0x000fe4000bf04070 */
[----:B------:R-:W-:-:S04]  /*10a40*/  ULEA UR8, UR7, UR8, 0x3 ;  /* 0x0000000807087291 */ /* 0x000fc8000f8e183f */
[----:B------:R-:W-:Y:S01]  /*10a50*/  UIADD3 UR8, UR8, 0x10, URZ ;  /* 0x0000001008087890 */ /* 0x000fe2000fffe03f */
[----:B------:R-:W-:-:S03]  /*10a60*/  PLOP3.LUT P1, PT, PT, PT, UP0, 0x80, 0x0 ;  /* 0x000000000000781c */ /* 0x000fc60003f2f008 */
[----:B------:R-:W-:-:S09]  /*10a70*/  UPRMT UR8, URZ, 0x654, UR8 ;  /* 0x000006543f087896 */ /* 0x000fd20008000008 */
[----:B------:R-:W-:Y:S01]  /*10a80*/  SYNCS.ARRIVE.TRANS64.RED.A1T0 RZ, [UR8], RZ ;  /* 0x000000ffffff79a7 */ /* 0x000fe20008100408 */
[----:B------:R-:W-:Y:S05]  /*10a90*/  @P1 BRA `(.L_x_24) ;  /* 0x0000000000041947 */ /* 0x000fea0003800000 */
[----:B------:R-:W-:Y:S01]  /*10aa0*/  BPT.TRAP 0x1 ;  /* 0x000000040000795c */ /* 0x000fe20000300000 */
.L_x_24:
[----:B------:R-:W-:Y:S01]  /*10ab0*/  UIADD3 UR6, UR6, 0x1, URZ ;  /* 0x0000000106067890 */ /* 0x000fe2000fffe03f */
[C---:B-----5:R-:W-:Y:S01]  /*10ac0*/  ISETP.GT.AND P1, PT, R0.reuse, 0x1, PT ;  /* 0x000000010000780c */ /* 0x060fe20003f24270 */
[----:B------:R-:W-:Y:S01]  /*10ad0*/  UIADD3 UR7, UR7, 0x1, URZ ;  /* 0x0000000107077890 */ /* 0x000fe2000fffe03f */
[----:B------:R-:W-:Y:S01]  /*10ae0*/  IADD3 R0, R0, -0x1, RZ ;  /* 0xffffffff00007810 */ /* 0x000fe20007ffe0ff */
[----:B------:R-:W-:Y:S02]  /*10af0*/  UISETP.NE.AND UP0, UPT, UR6, 0x2, UPT ;  /* 0x000000020600788c */ /* 0x000fe4000bf05270 */
[----:B------:R-:W-:Y:S02]  /*10b00*/  UISETP.NE.AND UP1, UPT, UR7, 0x2, UPT ;  /* 0x000000020700788c */ /* 0x000fe4000bf25270 */
[----:B------:R-:W-:Y:S02]  /*10b10*/  USEL UR8, URZ, 0x1, UP0 ;  /* 0x000000013f087887 */ /* 0x000fe40008000000 */
[----:B------:R-:W-:-:S02]  /*10b20*/  USEL UR6, UR6, URZ, UP0 ;  /* 0x0000003f06067287 */ /* 0x000fc40008000000 */
[----:B------:R-:W-:Y:S02]  /*10b30*/  USEL UR7, UR7, URZ, UP1 ;  /* 0x0000003f07077287 */ /* 0x000fe40008800000 */
[----:B------:R-:W-:Y:S01]  /*10b40*/  ULOP3.LUT UR9, UR9, UR8, URZ, 0x3c, !UPT ;  /* 0x0000000809097292 */ /* 0x000fe2000f8e3c3f */
[----:B------:R-:W-:Y:S11]  /*10b50*/  @P1 BRA `(.L_x_25) ;  /* 0xffffff7c00701947 */ /* 0x000ff6000383ffff */
.L_x_18:
[----:B-----5:R-:W0:Y:S02]  /*10b60*/  LDC R0, c[0x0][0x28c] ;  /* 0x0000a300ff007b82 */ /* 0x020e240000000800 */
[----:B0-----:R-:W-:-:S13]  /*10b70*/  ISETP.GE.AND P1, PT, R0, 0x1, PT ;  /* 0x000000010000780c */ /* 0x001fda0003f26270 */
[----:B------:R-:W-:Y:S05]  /*10b80*/  @!P1 BRA `(.L_x_26) ;  /* 0x0000000000449947 */ /* 0x000fea0003800000 */
[----:B------:R-:W-:Y:S05]  /*10b90*/  @!P0 BRA `(.L_x_27) ;  /* 0x0000000000048947 */ /* 0x000fea0003800000 */
[----:B------:R-:W-:Y:S01]  /*10ba0*/  BPT.TRAP 0x1 ;  /* 0x000000040000795c */ /* 0x000fe20000300000 */
.L_x_27:
[----:B------:R-:W0:Y:S01]  /*10bb0*/  S2UR UR6, SR_CgaCtaId ;  /* 0x00000000000679c3 */ /* 0x000e220000008800 */
[----:B------:R-:W-:Y:S01]  /*10bc0*/  UISETP.LT.AND UP0, UPT, UR43, 0x1, UPT ;  /* 0x000000012b00788c */ /* 0x000fe2000bf01270 */
[----:B------:R-:W-:-:S03]  /*10bd0*/  UMOV UR5, 0x400 ;  /* 0x0000040000057882 */ /* 0x000fc60000000000 */
[----:B------:R-:W-:Y:S02]  /*10be0*/  USEL UR4, UR43, 0x1, UP0 ;  /* 0x000000012b047887 */ /* 0x000fe40008000000 */
[----:B------:R-:W-:Y:S02]  /*10bf0*/  UISETP.GT.U32.AND UP0, UPT, UR38, 0x1, UPT ;  /* 0x000000012600788c */ /* 0x000fe4000bf04070 */
[----:B------:R-:W-:-:S04]  /*10c00*/  UIADD3 UR4, UR37, UR43, -UR4 ;  /* 0x0000002b25047290 */ /* 0x000fc8000fffe804 */
[----:B------:R-:W-:Y:S01]  /*10c10*/  USHF.L.U32 UR4, UR4, 0x3, URZ ;  /* 0x0000000304047899 */ /* 0x000fe2000800063f */
[----:B------:R-:W-:-:S03]  /*10c20*/  PLOP3.LUT P0, PT, PT, PT, UP0, 0x80, 0x0 ;  /* 0x000000000000781c */ /* 0x000fc60003f0f008 */
[----:B------:R-:W-:Y:S02]  /*10c30*/  ULOP3.LUT UR4, UR4, 0x8, URZ, 0xc0, !UPT ;  /* 0x0000000804047892 */ /* 0x000fe4000f8ec03f */
[----:B0-----:R-:W-:-:S04]  /*10c40*/  ULEA UR5, UR6, UR5, 0x18 ;  /* 0x0000000506057291 */ /* 0x001fc8000f8ec03f */
[----:B------:R-:W-:-:S04]  /*10c50*/  UIADD3 UR4, UR5, 0x10, UR4 ;  /* 0x0000001005047890 */ /* 0x000fc8000fffe004 */
[----:B------:R-:W-:-:S09]  /*10c60*/  UPRMT UR4, URZ, 0x654, UR4 ;  /* 0x000006543f047896 */ /* 0x000fd20008000004 */
[----:B------:R-:W-:Y:S01]  /*10c70*/  SYNCS.ARRIVE.TRANS64.RED.A1T0 RZ, [UR4], RZ ;  /* 0x000000ffffff79a7 */ /* 0x000fe20008100404 */
[----:B------:R-:W-:Y:S05]  /*10c80*/  @P0 BRA `(.L_x_26) ;  /* 0x0000000000040947 */ /* 0x000fea0003800000 */
[----:B------:R-:W-:Y:S01]  /*10c90*/  BPT.TRAP 0x1 ;  /* 0x000000040000795c */ /* 0x000fe20000300000 */
.L_x_26:
[----:B------:R-:W0:Y:S01]  /*10ca0*/  S2R R8, SR_TID.X ;  /* 0x0000000000087919 */ /* 0x000e220000002100 */
[----:B------:R-:W-:Y:S01]  /*10cb0*/  IMAD.MOV.U32 R19, RZ, RZ, 0x6540 ;  /* 0x00006540ff137424 */ /* 0x000fe200078e00ff */
[----:B------:R-:W-:Y:S01]  /*10cc0*/  USHF.R.S32.HI UR10, URZ, 0x1f, UR42 ;  /* 0x0000001f3f0a7899 */ /* 0x000fe2000801142a */
[----:B------:R-:W-:Y:S01]  /*10cd0*/  LOP3.LUT R4, R160, 0x1, RZ, 0xc0, !PT ;  /* 0x00000001a0047812 */ /* 0x000fe200078ec0ff */
[----:B------:R-:W-:Y:S01]  /*10ce0*/  ULDC.64 UR8, c[0x0][0x5d0] ;  /* 0x0001740000087ab9 */ /* 0x000fe20000000a00 */
[----:B------:R-:W-:Y:S01]  /*10cf0*/  UIADD3 UR37, UR43, UR37, URZ ;  /* 0x000000252b257290 */ /* 0x000fe2000fffe03f */
[----:B------:R-:W-:Y:S01]  /*10d00*/  MOV R6, UR8 ;  /* 0x0000000800067c02 */ /* 0x000fe20008000f00 */
[----:B------:R-:W-:Y:S01]  /*10d10*/  UIMAD UR4, UR10, UR8, URZ ;  /* 0x000000080a0472a4 */ /* 0x000fe2000f8e023f */
[----:B------:R-:W-:Y:S01]  /*10d20*/  IMAD.SHL.U32 R3, R4, 0x40, RZ ;  /* 0x0000004004037824 */ /* 0x000fe200078e00ff */
[----:B------:R-:W-:Y:S02]  /*10d30*/  UIMAD.WIDE UR6, UR40, 0x100, URZ ;  /* 0x00000100280678a5 */ /* 0x000fe4000f8e023f */
[----:B------:R-:W-:Y:S01]  /*10d40*/  UIMAD UR4, UR42, UR9, UR4 ;  /* 0x000000092a0472a4 */ /* 0x000fe2000f8e0204 */
[----:B------:R-:W-:Y:S01]  /*10d50*/  ULDC UR8, c[0x0][0x288] ;  /* 0x0000a20000087ab9 */ /* 0x000fe20000000800 */
[----:B------:R-:W-:Y:S01]  /*10d60*/  USHF.L.U32 UR40, UR40, 0x8, URZ ;  /* 0x0000000828287899 */ /* 0x000fe2000800063f */
[----:B------:R-:W-:Y:S01]  /*10d70*/  ULDC UR5, c[0x0][0x284] ;  /* 0x0000a10000057ab9 */ /* 0x000fe20000000800 */
[----:B------:R-:W-:Y:S01]  /*10d80*/  UISETP.GT.U32.AND UP0, UPT, UR37, 0x1, UPT ;  /* 0x000000012500788c */ /* 0x000fe2000bf04070 */
[----:B------:R-:W-:-:S03]  /*10d90*/  MOV R17, UR5 ;  /* 0x0000000500117c02 */ /* 0x000fc60008000f00 */
[----:B------:R-:W-:Y:S01]  /*10da0*/  UISETP.LT.U32.AND UP0, UPT, UR43, 0x2, UP0 ;  /* 0x000000022b00788c */ /* 0x000fe20008701070 */
[----:B0-----:R-:W-:Y:S02]  /*10db0*/  SHF.L.U32 R18, R8, 0x1, RZ ;  /* 0x0000000108127819 */ /* 0x001fe400000006ff */
[----:B------:R-:W-:Y:S02]  /*10dc0*/  SHF.R.U32.HI R0, RZ, 0x2, R8 ;  /* 0x00000002ff007819 */ /* 0x000fe40000011608 */
[----:B------:R-:W-:Y:S02]  /*10dd0*/  LOP3.LUT R18, R18, 0x6, RZ, 0xc0, !PT ;  /* 0x0000000612127812 */ /* 0x000fe400078ec0ff */
[----:B------:R-:W-:Y:S02]  /*10de0*/  LOP3.LUT R5, R8, 0x60, RZ, 0xc0, !PT ;  /* 0x0000006008057812 */ /* 0x000fe400078ec0ff */
[----:B------:R-:W-:Y:S01]  /*10df0*/  PRMT R18, R18, R19, UR41 ;  /* 0x0000002912127e16 */ /* 0x000fe20008000013 */
[----:B------:R-:W-:Y:S01]  /*10e00*/  USHF.L.U32 UR41, UR41, 0x8, URZ ;  /* 0x0000000829297899 */ /* 0x000fe2000800063f */
[----:B------:R-:W-:-:S02]  /*10e10*/  LOP3.LUT R0, R0, 0x7, RZ, 0xc0, !PT ;  /* 0x0000000700007812 */ /* 0x000fc400078ec0ff */
[----:B------:R-:W-:Y:S01]  /*10e20*/  SHF.R.S32.HI R19, RZ, 0x1f, R18 ;  /* 0x0000001fff137819 */ /* 0x000fe20000011412 */
[----:B------:R-:W-:Y:S01]  /*10e30*/  UISETP.GE.AND UP1, UPT, UR41, UR8, UPT ;  /* 0x000000082900728c */ /* 0x000fe2000bf26270 */
[----:B------:R-:W-:Y:S02]  /*10e40*/  SHF.R.U32.HI R5, RZ, 0x1, R5 ;  /* 0x00000001ff057819 */ /* 0x000fe40000011605 */
[----:B------:R-:W-:Y:S01]  /*10e50*/  LOP3.LUT R3, R3, 0x40, R0, 0xe2, !PT ;  /* 0x0000004003037812 */ /* 0x000fe200078ee200 */
[----:B------:R-:W-:Y:S01]  /*10e60*/  IMAD.WIDE.U32 R6, R6, UR42, R18 ;  /* 0x0000002a06067c25 */ /* 0x000fe2000f8e0012 */
[----:B------:R-:W-:Y:S01]  /*10e70*/  IADD3 R0, RZ, -R5, -R0 ;  /* 0x80000005ff007210 */ /* 0x000fe20007ffe800 */
[----:B------:R-:W-:Y:S01]  /*10e80*/  UISETP.GE.OR UP1, UPT, UR40, UR5, UP1 ;  /* 0x000000052800728c */ /* 0x000fe20008f26670 */
[----:B------:R-:W-:Y:S01]  /*10e90*/  LOP3.LUT R3, R3, UR6, R5, 0xfe, !PT ;  /* 0x0000000603037c12 */ /* 0x000fe2000f8efe05 */
[----:B------:R-:W-:Y:S01]  /*10ea0*/  VIADD R7, R7, UR4 ;  /* 0x0000000407077c36 */ /* 0x000fe20008000000 */
[----:B------:R-:W-:Y:S01]  /*10eb0*/  USHF.R.U32.HI UR4, URZ, 0x1, UR37 ;  /* 0x000000013f047899 */ /* 0x000fe20008011625 */
[----:B------:R-:W-:Y:S01]  /*10ec0*/  IMAD R0, R4, -0x40, R0 ;  /* 0xffffffc004007824 */ /* 0x000fe200078e0200 */
[----:B------:R-:W-:Y:S01]  /*10ed0*/  USEL UR5, URZ, 0x1, !UP0 ;  /* 0x000000013f057887 */ /* 0x000fe2000c000000 */
[----:B------:R-:W-:Y:S01]  /*10ee0*/  PLOP3.LUT P0, PT, PT, PT, UP1, 0x80, 0x0 ;  /* 0x000000000000781c */ /* 0x000fe20003f0f018 */
[----:B------:R-:W-:Y:S01]  /*10ef0*/  ULOP3.LUT UR4, UR4, 0x1, URZ, 0xc0, !UPT ;  /* 0x0000000104047892 */ /* 0x000fe2000f8ec03f */
[----:B------:R-:W-:Y:S01]  /*10f00*/  IMAD.MOV.U32 R4, RZ, RZ, -0x2 ;  /* 0xfffffffeff047424 */ /* 0x000fe200078e00ff */
[----:B------:R-:W-:Y:S01]  /*10f10*/  IADD3 R17, R17, -UR40, R0 ;  /* 0x8000002811117c10 */ /* 0x000fe2000fffe000 */
[----:B------:R-:W-:Y:S01]  /*10f20*/  ULOP3.LUT UR37, UR37, 0x1, URZ, 0xc0, !UPT ;  /* 0x0000000125257892 */ /* 0x000fe2000f8ec03f */
[----:B------:R-:W-:Y:S01]  /*10f30*/  LOP3.LUT R0, R8, 0x3, RZ, 0xc0, !PT ;  /* 0x0000000308007812 */ /* 0x000fe200078ec0ff */
[----:B------:R-:W-:Y:S01]  /*10f40*/  UISETP.NE.U32.AND UP2, UPT, UR4, 0x1, UPT ;  /* 0x000000010400788c */ /* 0x000fe2000bf45070 */
[----:B------:R-:W-:-:S03]  /*10f50*/  UMOV UR40, 0xffffffff ;  /* 0xffffffff00287882 */ /* 0x000fc60000000000 */
[----:B------:R-:W-:Y:S01]  /*10f60*/  UISETP.GT.U32.AND UP2, UPT, UR43, 0x1, !UP2 ;  /* 0x000000012b00788c */ /* 0x000fe2000d744070 */
[----:B------:R-:W-:-:S03]  /*10f70*/  IMAD R0, R0, R4, UR8 ;  /* 0x0000000800007e24 */ /* 0x000fc6000f8e0204 */
[----:B------:R-:W-:Y:S02]  /*10f80*/  USEL UR4, URZ, 0x1, !UP2 ;  /* 0x000000013f047887 */ /* 0x000fe4000d000000 */
[----:B------:R-:W-:Y:S02]  /*10f90*/  IADD3 R0, R0, -UR41, RZ ;  /* 0x8000002900007c10 */ /* 0x000fe4000fffe0ff */
[----:B------:R-:W-:Y:S01]  /*10fa0*/  ULOP3.LUT UR36, UR4, UR36, UR5, 0x96, !UPT ;  /* 0x0000002404247292 */ /* 0x000fe2000f8e9605 */
[----:B------:R-:W-:Y:S11]  /*10fb0*/  @P0 BRA `(.L_x_28) ;  /* 0x000000d4007c0947 */ /* 0x000ff60003800000 */
[----:B------:R-:W-:Y:S01]  /*10fc0*/  FSETP.NEU.AND P0, PT, R16, RZ, PT ;  /* 0x000000ff1000720b */ /* 0x000fe20003f0d000 */
[----:B------:R-:W-:Y:S01]  /*10fd0*/  ULDC.64 UR8, c[0x0][0x5c8] ;  /* 0x0001720000087ab9 */ /* 0x000fe20000000a00 */
[----:B------:R-:W-:Y:S01]  /*10fe0*/  ISETP.GT.AND P3, PT, R17, RZ, PT ;  /* 0x000000ff1100720c */ /* 0x000fe20003f64270 */
[----:B------:R-:W-:Y:S01]  /*10ff0*/  UIMAD UR4, UR7, UR8, URZ ;  /* 0x00000008070472a4 */ /* 0x000fe2000f8e023f */
[----:B------:R-:W-:Y:S01]  /*11000*/  IMAD.U32 R10, RZ, RZ, UR9 ;  /* 0x00000009ff0a7e24 */ /* 0x000fe2000f8e00ff */
[----:B------:R-:W-:Y:S01]  /*11010*/  BSSY B0, `(.L_x_28) ;  /* 0x0000d59000007945 */ /* 0x000fe20003800000 */
[----:B------:R-:W-:Y:S01]  /*11020*/  IMAD.WIDE.U32 R6, R3, UR8, R6 ;  /* 0x0000000803067c25 */ /* 0x000fe2000f8e0006 */
[----:B------:R-:W-:-:S03]  /*11030*/  ISETP.GT.AND P1, PT, R0, RZ, P3 ;  /* 0x000000ff0000720c */ /* 0x000fc60001f24270 */
[----:B------:R-:W-:-:S05]  /*11040*/  IMAD R10, R3, R10, UR4 ;  /* 0x00000004030a7e24 */ /* 0x000fca000f8e020a */
[----:B------:R-:W-:Y:S01]  /*11050*/  IADD3 R10, R7, R10, RZ ;  /* 0x0000000a070a7210 */ /* 0x000fe20007ffe0ff */
[----:B------:R-:W-:Y:S06]  /*11060*/  @!P0 BRA `(.L_x_29) ;  /* 0x0000009400188947 */ /* 0x000fec0003800000 */
[----:B------:R-:W0:Y:S01]  /*11070*/  LDC.64 R22, c[0x0][0x5b8] ;  /* 0x00016e00ff167b82 */ /* 0x000e220000000a00 */
[----:B------:R-:W2:Y:S01]  /*11080*/  LDL.LU R11, [R1] ;  /* 0x00000000010b7983 */ /* 0x000ea20000300800 */
[----:B------:R-:W-:-:S06]  /*11090*/  ULDC.64 UR4, c[0x0][0x5c0] ;  /* 0x0001700000047ab9 */ /* 0x000fcc0000000a00 */
[----:B------:R-:W1:Y:S08]  /*110a0*/  LDC.64 R14, c[0x0][0x5b0] ;  /* 0x00016c00ff0e7b82 */ /* 0x000e700000000a00 */
[----:B------:R-:W3:Y:S01]  /*110b0*/  LDC.64 R12, c[0x0][0x5a8] ;  /* 0x00016a00ff0c7b82 */ /* 0x000ee20000000a00 */
[C---:B0-----:R-:W-:Y:S02]  /*110c0*/  IMAD R157, R22.reuse, UR10, RZ ;  /* 0x0000000a169d7c24 */ /* 0x041fe4000f8e02ff */
[----:B------:R-:W-:-:S04]  /*110d0*/  IMAD.WIDE.U32 R152, R22, UR42, R18 ;  /* 0x0000002a16987c25 */ /* 0x000fc8000f8e0012 */
[----:B------:R-:W-:Y:S01]  /*110e0*/  IMAD R157, R23, UR42, R157 ;  /* 0x0000002a179d7c24 */ /* 0x000fe2000f8e029d */
[----:B------:R-:W-:Y:S01]  /*110f0*/  MOV R20, R152 ;  /* 0x0000009800147202 */ /* 0x000fe20000000f00 */
[----:B-1----:R-:W-:Y:S02]  /*11100*/  IMAD R156, R14, UR7, RZ ;  /* 0x000000070e9c7c24 */ /* 0x002fe4000f8e02ff */
[----:B------:R-:W-:Y:S02]  /*11110*/  IMAD.IADD R21, R153, 0x1, R157 ;  /* 0x0000000199157824 */ /* 0x000fe400078e029d */
[C---:B------:R-:W-:Y:S02]  /*11120*/  IMAD R156, R3.reuse, R15, R156 ;  /* 0x0000000f039c7224 */ /* 0x040fe400078e029c */
[----:B------:R-:W-:-:S04]  /*11130*/  IMAD.WIDE.U32 R4, R3, R14, R20 ;  /* 0x0000000e03047225 */ /* 0x000fc800078e0014 */
[----:B------:R-:W-:Y:S01]  /*11140*/  IMAD.IADD R5, R5, 0x1, R156 ;  /* 0x0000000105057824 */ /* 0x000fe200078e029c */
[----:B---3--:R-:W-:-:S04]  /*11150*/  LEA R8, P0, R4, R12, 0x2 ;  /* 0x0000000c04087211 */ /* 0x008fc800078010ff */
[----:B------:R-:W-:-:S05]  /*11160*/  LEA.HI.X R9, R4, R13, R5, 0x2, P0 ;  /* 0x0000000d04097211 */ /* 0x000fca00000f1405 */
[----:B------:R-:W3:Y:S01]  /*11170*/  @P1 LDG.E.LTC128B R23, desc[UR44][R8.64] ;  /* 0x0000002c08171981 */ /* 0x000ee2000c1e1920 */
[C---:B------:R-:W-:Y:S01]  /*11180*/  LEA R4, P0, R6.reuse, UR4, 0x2 ;  /* 0x0000000406047c11 */ /* 0x040fe2000f8010ff */
[----:B------:R-:W-:Y:S03]  /*11190*/  BSSY B1, `(.L_x_30) ;  /* 0x000000e000017945 */ /* 0x000fe60003800000 */
[----:B------:R-:W-:Y:S01]  /*111a0*/  LEA.HI.X R5, R6, UR5, R10, 0x2, P0 ;  /* 0x0000000506057c11 */ /* 0x000fe200080f140a */
[----:B---3--:R-:W-:-:S04]  /*111b0*/  FMUL R6, R23, R16 ;  /* 0x0000001017067220 */ /* 0x008fc80000400000 */
[----:B--2---:R-:W-:-:S05]  /*111c0*/  FFMA R6, R11, R2, R6 ;  /* 0x000000020b067223 */ /* 0x004fca0000000006 */
[----:B------:R0:W-:Y:S02]  /*111d0*/  @P1 STG.E desc[UR44][R4.64], R6 ;  /* 0x0000000604001986 */ /* 0x0001e4000c10192c */
[----:B0-----:R-:W-:-:S05]  /*111e0*/  IMAD.WIDE.U32 R6, R3, R14, R18 ;  /* 0x0000000e03067225 */ /* 0x001fca00078e0012 */
[----:B------:R-:W-:-:S03]  /*111f0*/  IADD3 R7, R156, R7, RZ ;  /* 0x000000079c077210 */ /* 0x000fc60007ffe0ff */
[----:B------:R-:W-:-:S04]  /*11200*/  IMAD.WIDE.U32 R6, R22, UR42, R6 ;  /* 0x0000002a16067c25 */ /* 0x000fc8000f8e0006 */
[----:B------:R-:W-:Y:S01]  /*11210*/  IMAD.IADD R7, R157, 0x1, R7 ;  /* 0x000000019d077824 */ /* 0x000fe200078e0207 */
[----:B------:R-:W-:-:S04]  /*11220*/  LEA R10, P0, R6, R12, 0x2 ;  /* 0x0000000c060a7211 */ /* 0x000fc800078010ff */
[----:B------:R-:W-:Y:S02]  /*11230*/  LEA.HI.X R11, R6, R13, R7, 0x2, P0 ;  /* 0x0000000d060b7211 */ /* 0x000fe400000f1407 */
[----:B------:R-:W-:-:S13]  /*11240*/  ISETP.GT.AND P0, PT, R0, 0x1, P3 ;  /* 0x000000010000780c */ /* 0x000fda0001f04270 */
[----:B------:R-:W-:Y:S05]  /*11250*/  @!P0 BRA `(.L_x_31) ;  /* 0x0000000000048947 */ /* 0x000fea0003800000 */
[----:B------:R0:W5:Y:S02]  /*11260*/  LDG.E.LTC128B R23, desc[UR44][R10.64+0x4] ;  /* 0x0000042c0a177981 */ /* 0x000164000c1e1920 */
.L_x_31:
[----:B------:R-:W-:Y:S05]  /*11270*/  BSYNC B1 ;  /* 0x0000000000017941 */ /* 0x000fea0003800000 */
.L_x_30:
[----:B------:R-:W2:Y:S01]  /*11280*/  LDL.LU R7, [R1+0x4] ;  /* 0x0000040001077983 */ /* 0x000ea20000300800 */
[----:B-----5:R-:W-:Y:S01]  /*11290*/  FMUL R6, R23, R16 ;  /* 0x0000001017067220 */ /* 0x020fe20000400000 */
[C---:B------:R-:W-:Y:S02]  /*112a0*/  SHF.L.U64.HI R155, R14.reuse, 0x3, R15 ;  /* 0x000000030e9b7819 */ /* 0x040fe4000001020f */
[----:B------:R-:W-:Y:S01]  /*112b0*/  SHF.L.U32 R154, R14, 0x3, RZ ;  /* 0x000000030e9a7819 */ /* 0x000fe200000006ff */
[----:B------:R-:W3:Y:S01]  /*112c0*/  LDL.LU R159, [R1+0x8] ;  /* 0x00000800019f7983 */ /* 0x000ee20000300800 */
[----:B------:R-:W-:Y:S01]  /*112d0*/  ISETP.GT.AND P1, PT, R17, 0x8, PT ;  /* 0x000000081100780c */ /* 0x000fe20003f24270 */
[----:B--2---:R-:W-:-:S05]  /*112e0*/  FFMA R6, R7, R2, R6 ;  /* 0x0000000207067223 */ /* 0x004fca0000000006 */
[----:B------:R1:W-:Y:S01]  /*112f0*/  @P0 STG.E desc[UR44][R4.64+0x4], R6 ;  /* 0x0000040604000986 */ /* 0x0003e2000c10192c */
[----:B------:R-:W-:Y:S01]  /*11300*/  ISETP.GT.AND P0, PT, R0, RZ, P1 ;  /* 0x000000ff0000720c */ /* 0x000fe20000f04270 */
[----:B-1----:R-:W-:-:S04]  /*11310*/  IMAD.WIDE.U32 R6, R3, R14, R154 ;  /* 0x0000000e03067225 */ /* 0x002fc800078e009a */
[----:B------:R-:W-:Y:S01]  /*11320*/  IMAD.IADD R156, R156, 0x1, R7 ;  /* 0x000000019c9c7824 */ /* 0x000fe200078e0207 */
[----:B------:R-:W-:-:S04]  /*11330*/  IADD3 R7, P2, R152, R6, RZ ;  /* 0x0000000698077210 */ /* 0x000fc80007f5e0ff */
[----:B------:R-:W-:Y:S02]  /*11340*/  IADD3.X R9, R156, R21, RZ, P2, !PT ;  /* 0x000000159c097210 */ /* 0x000fe400017fe4ff */
[----:B------:R-:W-:-:S04]  /*11350*/  LEA R8, P2, R7, R12, 0x2 ;  /* 0x0000000c07087211 */ /* 0x000fc800078410ff */
[----:B------:R-:W-:-:S05]  /*11360*/  LEA.HI.X R9, R7, R13, R9, 0x2, P2 ;  /* 0x0000000d07097211 */ /* 0x000fca00010f1409 */
[----:B------:R1:W2:Y:S01]  /*11370*/  @P0 LDG.E.LTC128B R23, desc[UR44][R8.64] ;  /* 0x0000002c08170981 */ /* 0x0002a2000c1e1920 */
[----:B------:R-:W-:Y:S01]  /*11380*/  IADD3 R6, P2, R18, R6, RZ ;  /* 0x0000000612067210 */ /* 0x000fe20007f5e0ff */
[----:B------:R-:W-:Y:S01]  /*11390*/  IMAD.U32 R158, RZ, RZ, UR8 ;  /* 0x00000008ff9e7e24 */ /* 0x000fe2000f8e00ff */
[----:B------:R-:W-:Y:S01]  /*113a0*/  ISETP.GT.AND P4, PT, R0, 0x1, P1 ;  /* 0x000000010000780c */ /* 0x000fe20000f84270 */
[----:B------:R-:W-:Y:S02]  /*113b0*/  BSSY B1, `(.L_x_32) ;  /* 0x0000011000017945 */ /* 0x000fe40003800000 */
[----:B------:R-:W-:Y:S01]  /*113c0*/  IMAD.X R7, R19, 0x1, R156, P2 ;  /* 0x0000000113077824 */ /* 0x000fe200010e069c */
[----:B------:R-:W-:Y:S02]  /*113d0*/  MOV R156, UR9 ;  /* 0x00000009009c7c02 */ /* 0x000fe40008000f00 */
[----:B------:R-:W-:Y:S01]  /*113e0*/  SHF.L.U32 R158, R158, 0x5, RZ ;  /* 0x000000059e9e7819 */ /* 0x000fe200000006ff */
[----:B------:R-:W-:-:S05]  /*113f0*/  IMAD.WIDE.U32 R6, R22, UR42, R6 ;  /* 0x0000002a16067c25 */ /* 0x000fca000f8e0006 */
[----:B------:R-:W-:Y:S02]  /*11400*/  IADD3 R7, R157, R7, RZ ;  /* 0x000000079d077210 */ /* 0x000fe40007ffe0ff */
[----:B-1----:R-:W-:-:S04]  /*11410*/  LEA R8, P2, R6, R12, 0x2 ;  /* 0x0000000c06087211 */ /* 0x002fc800078410ff */
[----:B------:R-:W-:Y:S01]  /*11420*/  LEA.HI.X R9, R6, R13, R7, 0x2, P2 ;  /* 0x0000000d06097211 */ /* 0x000fe200010f1407 */
[----:B------:R-:W-:-:S05]  /*11430*/  IMAD.U32 R6, RZ, RZ, UR8 ;  /* 0x00000008ff067e24 */ /* 0x000fca000f8e00ff */
[----:B------:R-:W-:Y:S01]  /*11440*/  SHF.L.U64.HI R156, R6, 0x5, R156 ;  /* 0x00000005069c7819 */ /* 0x000fe2000001029c */
[----:B--2---:R-:W-:-:S04]  /*11450*/  FMUL R6, R23, R16 ;  /* 0x0000001017067220 */ /* 0x004fc80000400000 */
[----:B---3--:R-:W-:Y:S01]  /*11460*/  FFMA R159, R159, R2, R6 ;  /* 0x000000029f9f7223 */ /* 0x008fe20000000006 */
[----:B------:R-:W-:-:S05]  /*11470*/  IADD3 R6, P2, R158, R4, RZ ;  /* 0x000000049e067210 */ /* 0x000fca0007f5e0ff */
[----:B------:R-:W-:-:S05]  /*11480*/  IMAD.X R7, R156, 0x1, R5, P2 ;  /* 0x000000019c077824 */ /* 0x000fca00010e0605 */
[----:B------:R1:W-:Y:S01]  /*11490*/  @P0 STG.E desc[UR44][R6.64], R159 ;  /* 0x0000009f06000986 */ /* 0x0003e2000c10192c */
[----:B------:R-:W-:Y:S05]  /*114a0*/  @!P4 BRA `(.L_x_33) ;  /* 0x000000000004c947 */ /* 0x000fea0003800000 */
[----:B------:R2:W5:Y:S02]  /*114b0*/  LDG.E.LTC128B R23, desc[UR44][R8.64+0x4] ;  /* 0x0000042c08177981 */ /* 0x000564000c1e1920 */
.L_x_33:
[----:B------:R-:W-:Y:S05]  /*114c0*/  BSYNC B1 ;  /* 0x0000000000017941 */ /* 0x000fea0003800000 */
.L_x_32:
[----:B------:R-:W3:Y:S01]  /*114d0*/  LDL.LU R161, [R1+0xc] ;  /* 0x00000c0001a17983 */ /* 0x000ee20000300800 */
[----:B-1---5:R-:W-:Y:S01]  /*114e0*/  FMUL R159, R23, R16 ;  /* 0x00000010179f7220 */ /* 0x022fe20000400000 */
[----:B------:R-:W-:Y:S01]  /*114f0*/  ISETP.GT.AND P0, PT, R0, 0x8, P3 ;  /* 0x000000080000780c */ /* 0x000fe20001f04270 */
[----:B------:R-:W-:Y:S02]  /*11500*/  BSSY B1, `(.L_x_34) ;  /* 0x0000005000017945 */ /* 0x000fe40003800000 */
[----:B---3--:R-:W-:-:S05]  /*11510*/  FFMA R159, R161, R2, R159 ;  /* 0x00000002a19f7223 */ /* 0x008fca000000009f */
[----:B------:R1:W-:Y:S05]  /*11520*/  @P4 STG.E desc[UR44][R6.64+0x4], R159 ;  /* 0x0000049f06004986 */ /* 0x0003ea000c10192c */
[----:B------:R-:W-:Y:S05]  /*11530*/  @!P0 BRA `(.L_x_35) ;  /* 0x0000000000048947 */ /* 0x000fea0003800000 */
[----:B------:R3:W5:Y:S02]  /*11540*/  LDG.E.LTC128B R23, desc[UR44][R10.64+0x20] ;  /* 0x0000202c0a177981 */ /* 0x000764000c1e1920 */
.L_x_35:
[----:B------:R-:W-:Y:S05]  /*11550*/  BSYNC B1 ;  /* 0x0000000000017941 */ /* 0x000fea0003800000 */
.L_x_34:
[----:B------:R-:W4:Y:S01]  /*11560*/  LDL.LU R161, [R1+0x10] ;  /* 0x0000100001a17983 */ /* 0x000f220000300800 */
[----:B-1---5:R-:W-:Y:S01]  /*11570*/  FMUL R159, R23, R16 ;  /* 0x00000010179f7220 */ /* 0x022fe20000400000 */
[----:B------:R-:W-:Y:S01]  /*11580*/  ISETP.GT.AND P2, PT, R0, 0x9, P3 ;  /* 0x000000090000780c */ /* 0x000fe20001f44270 */
[----:B------:R-:W-:Y:S02]  /*11590*/  BSSY B1, `(.L_x_36) ;  /* 0x0000005000017945 */ /* 0x000fe40003800000 */
[----:B----4-:R-:W-:-:S05]  /*115a0*/  FFMA R159, R161, R2, R159 ;  /* 0x00000002a19f7223 */ /* 0x010fca000000009f */
[----:B------:R1:W-:Y:S05]  /*115b0*/  @P0 STG.E desc[UR44][R4.64+0x20], R159 ;  /* 0x0000209f04000986 */ /* 0x0003ea000c10192c */
[----:B------:R-:W-:Y:S05]  /*115c0*/  @!P2 BRA `(.L_x_37) ;  /* 0x000000000004a947 */ /* 0x000fea0003800000 */
[----:B------:R4:W5:Y:S02]  /*115d0*/  LDG.E.LTC128B R23, desc[UR44][R10.64+0x24] ;  /* 0x0000242c0a177981 */ /* 0x000964000c1e1920 */
.L_x_37:
[----:B------:R-:W-:Y:S05]  /*115e0*/  BSYNC B1 ;  /* 0x0000000000017941 */ /* 0x000fea0003800000 */
.L_x_36:
[----:B------:R-:W2:Y:S01]  /*115f0*/  LDL.LU R161, [R1+0x14] ;  /* 0x0000140001a17983 */ /* 0x000ea20000300800 */
[----:B-1---5:R-:W-:Y:S01]  /*11600*/  FMUL R159, R23, R16 ;  /* 0x00000010179f7220 */ /* 0x022fe20000400000 */
[----:B------:R-:W-:Y:S01]  /*11610*/  ISETP.GT.AND P0, PT, R0, 0x8, P1 ;  /* 0x000000080000780c */ /* 0x000fe20000f04270 */
[----:B------:R-:W-:Y:S02]  /*11620*/  BSSY B1, `(.L_x_38) ;  /* 0x0000005000017945 */ /* 0x000fe40003800000 */
[----:B--2---:R-:W-:-:S05]  /*11630*/  FFMA R159, R161, R2, R159 ;  /* 0x00000002a19f7223 */ /* 0x004fca000000009f */
[----:B------:R1:W-:Y:S05]  /*11640*/  @P2 STG.E desc[UR44][R4.64+0x24], R159 ;  /* 0x0000249f04002986 */ /* 0x0003ea000c10192c */
[----:B------:R-:W-:Y:S05]  /*11650*/  @!P0 BRA `(.L_x_39) ;  /* 0x0000000000048947 */ /* 0x000fea0003800000 */
[----:B------:R2:W5:Y:S02]  /*11660*/  LDG.E.LTC128B R23, desc[UR44][R8.64+0x20] ;  /* 0x0000202c08177981 */ /* 0x000564000c1e1920 */
.L_x_39:
[----:B------:R-:W-:Y:S05]  /*11670*/  BSYNC B1 ;  /* 0x0000000000017941 */ /* 0x000fea0003800000 */
.L_x_38:
        /* <DEDUP_REMOVED lines=8> */
.L_x_41:
[----:B------:R-:W-:Y:S05]  /*11700*/  BSYNC B1 ;  /* 0x0000000000017941 */ /* 0x000fea0003800000 */
.L_x_40:
        /* <DEDUP_REMOVED lines=8> */
.L_x_43:
[----:B------:R-:W-:Y:S05]  /*11790*/  BSYNC B1 ;  /* 0x0000000000017941 */ /* 0x000fea0003800000 */
.L_x_42:
        /* <DEDUP_REMOVED lines=8> */
.L_x_45:
[----:B------:R-:W-:Y:S05]  /*11820*/  BSYNC B1 ;  /* 0x0000000000017941 */ /* 0x000fea0003800000 */
.L_x_44:
        /* <DEDUP_REMOVED lines=8> */
.L_x_47:
[----:B------:R-:W-:Y:S05]  /*118b0*/  BSYNC B1 ;  /* 0x0000000000017941 */ /* 0x000fea0003800000 */
.L_x_46:
        /* <DEDUP_REMOVED lines=8> */
.L_x_49:
[----:B------:R-:W-:Y:S05]  /*11940*/  BSYNC B1 ;  /* 0x0000000000017941 */ /* 0x000fea0003800000 */
.L_x_48:
        /* <DEDUP_REMOVED lines=8> */
.L_x_51:
[----:B------:R-:W-:Y:S05]  /*119d0*/  BSYNC B1 ;  /* 0x0000000000017941 */ /* 0x000fea0003800000 */
.L_x_50:
        /* <DEDUP_REMOVED lines=8> */
.L_x_53:
[----:B------:R-:W-:Y:S05]  /*11a60*/  BSYNC B1 ;  /* 0x0000000000017941 */ /* 0x000fea0003800000 */
.L_x_52:
        /* <DEDUP_REMOVED lines=8> */
.L_x_55:
[----:B------:R-:W-:Y:S05]  /*11af0*/  BSYNC B1 ;  /* 0x0000000000017941 */ /* 0x000fea0003800000 */
.L_x_54:
        /* <DEDUP_REMOVED lines=8> */
.L_x_57:
[----:B------:R-:W-:Y:S05]  /*11b80*/  BSYNC B1 ;  /* 0x0000000000017941 */ /* 0x000fea0003800000 */
.L_x_56:
        /* <DEDUP_REMOVED lines=8> */
.L_x_59:
[----:B------:R-:W-:Y:S05]  /*11c10*/  BSYNC B1 ;  /* 0x0000000000017941 */ /* 0x000fea0003800000 */
.L_x_58:
        /* <DEDUP_REMOVED lines=8> */
.L_x_61:
[----:B------:R-:W-:Y:S05]  /*11ca0*/  BSYNC B1 ;  /* 0x0000000000017941 */ /* 0x000fea0003800000 */
.L_x_60:
        /* <DEDUP_REMOVED lines=8> */
.L_x_63:
[----:B------:R-:W-:Y:S05]  /*11d30*/  BSYNC B1 ;  /* 0x0000000000017941 */ /* 0x000fea0003800000 */
.L_x_62:
        /* <DEDUP_REMOVED lines=8> */
.L_x_65:
[----:B------:R-:W-:Y:S05]  /*11dc0*/  BSYNC B1 ;  /* 0x0000000000017941 */ /* 0x000fea0003800000 */
.L_x_64:
        /* <DEDUP_REMOVED lines=8> */
.L_x_67:
[----:B------:R-:W-:Y:S05]  /*11e50*/  BSYNC B1 ;  /* 0x0000000000017941 */ /* 0x000fea0003800000 */
.L_x_66:
        /* <DEDUP_REMOVED lines=8> */
.L_x_69:
[----:B------:R-:W-:Y:S05]  /*11ee0*/  BSYNC B1 ;  /* 0x0000000000017941 */ /* 0x000fea0003800000 */
.L_x_68:
        /* <DEDUP_REMOVED lines=8> */
.L_x_71:
[----:B------:R-:W-:Y:S05]  /*11f70*/  BSYNC B1 ;  /* 0x0000000000017941 */ /* 0x000fea0003800000 */
.L_x_70:
        /* <DEDUP_REMOVED lines=8> */
.L_x_73:
[----:B------:R-:W-:Y:S05]  /*12000*/  BSYNC B1 ;  /* 0x0000000000017941 */ /* 0x000fea0003800000 */
.L_x_72:
        /* <DEDUP_REMOVED lines=8> */
.L_x_75:
[----:B------:R-:W-:Y:S05]  /*12090*/  BSYNC B1 ;  /* 0x0000000000017941 */ /* 0x000fea0003800000 */
.L_x_74:
        /* <DEDUP_REMOVED lines=8> */
.L_x_77:
[----:B------:R-:W-:Y:S05]  /*12120*/  BSYNC B1 ;  /* 0x0000000000017941 */ /* 0x000fea0003800000 */
.L_x_76:
        /* <DEDUP_REMOVED lines=8> */
.L_x_79:
[----:B------:R-:W-:Y:S05]  /*121b0*/  BSYNC B1 ;  /* 0x0000000000017941 */ /* 0x000fea0003800000 */
.L_x_78:
        /* <DEDUP_REMOVED lines=8> */
.L_x_81:
[----:B------:R-:W-:Y:S05]  /*12240*/  BSYNC B1 ;  /* 0x0000000000017941 */ /* 0x000fea0003800000 */
.L_x_80:
        /* <DEDUP_REMOVED lines=8> */
.L_x_83:
[----:B------:R-:W-:Y:S05]  /*122d0*/  BSYNC B1 ;  /* 0x0000000000017941 */ /* 0x000fea0003800000 */
.L_x_82:
        /* <DEDUP_REMOVED lines=8> */
.L_x_85:
[----:B------:R-:W-:Y:S05]  /*12360*/  BSYNC B1 ;  /* 0x0000000000017941 */ /* 0x000fea0003800000 */
.L_x_84:
        /* <DEDUP_REMOVED lines=8> */
.L_x_87:
[----:B------:R-:W-:Y:S05]  /*123f0*/  BSYNC B1 ;  /* 0x0000000000017941 */ /* 0x000fea0003800000 */
.L_x_86:
        /* <DEDUP_REMOVED lines=8> */
.L_x_89:
[----:B------:R-:W-:Y:S05]  /*12480*/  BSYNC B1 ;  /* 0x0000000000017941 */ /* 0x000fea0003800000 */
.L_x_88:
        /* <DEDUP_REMOVED lines=8> */
.L_x_91:
[----:B------:R-:W-:Y:S05]  /*12510*/  BSYNC B1 ;  /* 0x0000000000017941 */ /* 0x000fea0003800000 */
.L_x_90:
        /* <DEDUP_REMOVED lines=8> */
.L_x_93:
[----:B------:R-:W-:Y:S05]  /*125a0*/  BSYNC B1 ;  /* 0x0000000000017941 */ /* 0x000fea0003800000 */
.L_x_92:
        /* <DEDUP_REMOVED lines=8> */
.L_x_95:
[----:B------:R-:W-:Y:S05]  /*12630*/  BSYNC B1 ;  /* 0x0000000000017941 */ /* 0x000fea0003800000 */
.L_x_94:
        /* <DEDUP_REMOVED lines=8> */
.L_x_97:
[----:B------:R-:W-:Y:S05]  /*126c0*/  BSYNC B1 ;  /* 0x0000000000017941 */ /* 0x000fea0003800000 */
.L_x_96:
        /* <DEDUP_REMOVED lines=8> */
.L_x_99:
[----:B------:R-:W-:Y:S05]  /*12750*/  BSYNC B1 ;  /* 0x0000000000017941 */ /* 0x000fea0003800000 */
.L_x_98:
        /* <DEDUP_REMOVED lines=8> */
.L_x_101:
[----:B------:R-:W-:Y:S05]  /*127e0*/  BSYNC B1 ;  /* 0x0000000000017941 */ /* 0x000fea0003800000 */
.L_x_100:
        /* <DEDUP_REMOVED lines=8> */
.L_x_103:
[----:B------:R-:W-:Y:S05]  /*12870*/  BSYNC B1 ;  /* 0x0000000000017941 */ /* 0x000fea0003800000 */
.L_x_102:
        /* <DEDUP_REMOVED lines=8> */
.L_x_105:
[----:B------:R-:W-:Y:S05]  /*12900*/  BSYNC B1 ;  /* 0x0000000000017941 */ /* 0x000fea0003800000 */
.L_x_104:
        /* <DEDUP_REMOVED lines=8> */
.L_x_107:
[----:B------:R-:W-:Y:S05]  /*12990*/  BSYNC B1 ;  /* 0x0000000000017941 */ /* 0x000fea0003800000 */
.L_x_106:
        /* <DEDUP_REMOVED lines=8> */
.L_x_109:
[----:B------:R-:W-:Y:S05]  /*12a20*/  BSYNC B1 ;  /* 0x0000000000017941 */ /* 0x000fea0003800000 */
.L_x_108:
        /* <DEDUP_REMOVED lines=8> */
.L_x_111:
[----:B------:R-:W-:Y:S05]  /*12ab0*/  BSYNC B1 ;  /* 0x0000000000017941 */ /* 0x000fea0003800000 */
.L_x_110:
        /* <DEDUP_REMOVED lines=8> */
.L_x_113:
[----:B------:R-:W-:Y:S05]  /*12b40*/  BSYNC B1 ;  /* 0x0000000000017941 */ /* 0x000fea0003800000 */
.L_x_112:
        /* <DEDUP_REMOVED lines=8> */
.L_x_115:
[----:B------:R-:W-:Y:S05]  /*12bd0*/  BSYNC B1 ;  /* 0x0000000000017941 */ /* 0x000fea0003800000 */
.L_x_114:
        /* <DEDUP_REMOVED lines=8> */
.L_x_117:
[----:B------:R-:W-:Y:S05]  /*12c60*/  BSYNC B1 ;  /* 0x0000000000017941 */ /* 0x000fea0003800000 */
.L_x_116:
        /* <DEDUP_REMOVED lines=8> */
.L_x_119:
[----:B------:R-:W-:Y:S05]  /*12cf0*/  BSYNC B1 ;  /* 0x0000000000017941 */ /* 0x000fea0003800000 */
.L_x_118:
        /* <DEDUP_REMOVED lines=8> */
.L_x_121:
[----:B------:R-:W-:Y:S05]  /*12d80*/  BSYNC B1 ;  /* 0x0000000000017941 */ /* 0x000fea0003800000 */
.L_x_120:
        /* <DEDUP_REMOVED lines=8> */
.L_x_123:
[----:B------:R-:W-:Y:S05]  /*12e10*/  BSYNC B1 ;  /* 0x0000000000017941 */ /* 0x000fea0003800000 */
.L_x_122:
        /* <DEDUP_REMOVED lines=8> */
.L_x_125:
[----:B------:R-:W-:Y:S05]  /*12ea0*/  BSYNC B1 ;  /* 0x0000000000017941 */ /* 0x000fea0003800000 */
.L_x_124:
        /* <DEDUP_REMOVED lines=8> */
.L_x_127:
[----:B------:R-:W-:Y:S05]  /*12f30*/  BSYNC B1 ;  /* 0x0000000000017941 */ /* 0x000fea0003800000 */
.L_x_126:
        /* <DEDUP_REMOVED lines=8> */
.L_x_129:
[----:B------:R-:W-:Y:S05]  /*12fc0*/  BSYNC B1 ;  /* 0x0000000000017941 */ /* 0x000fea0003800000 */
.L_x_128:
        /* <DEDUP_REMOVED lines=8> */
.L_x_131:
[----:B------:R-:W-:Y:S05]  /*13050*/  BSYNC B1 ;  /* 0x0000000000017941 */ /* 0x000fea0003800000 */
.L_x_130:
        /* <DEDUP_REMOVED lines=8> */
.L_x_133:
[----:B------:R-:W-:Y:S05]  /*130e0*/  BSYNC B1 ;  /* 0x0000000000017941 */ /* 0x000fea0003800000 */
.L_x_132:
        /* <DEDUP_REMOVED lines=8> */
.L_x_135:
[----:B------:R-:W-:Y:S05]  /*13170*/  BSYNC B1 ;  /* 0x0000000000017941 */ /* 0x000fea0003800000 */
.L_x_134:
        /* <DEDUP_REMOVED lines=8> */
.L_x_137:
[----:B------:R-:W-:Y:S05]  /*13200*/  BSYNC B1 ;  /* 0x0000000000017941 */ /* 0x000fea0003800000 */
.L_x_136:
        /* <DEDUP_REMOVED lines=8> */
.L_x_139:
[----:B------:R-:W-:Y:S05]  /*13290*/  BSYNC B1 ;  /* 0x0000000000017941 */ /* 0x000fea0003800000 */
.L_x_138:
        /* <DEDUP_REMOVED lines=8> */
.L_x_141:
[----:B------:R-:W-:Y:S05]  /*13320*/  BSYNC B1 ;  /* 0x0000000000017941 */ /* 0x000fea0003800000 */
.L_x_140:
        /* <DEDUP_REMOVED lines=8> */
.L_x_143:
[----:B------:R-:W-:Y:S05]  /*133b0*/  BSYNC B1 ;  /* 0x0000000000017941 */ /* 0x000fea0003800000 */
.L_x_142:
        /* <DEDUP_REMOVED lines=8> */
.L_x_145:
[----:B------:R-:W-:Y:S05]  /*13440*/  BSYNC B1 ;  /* 0x0000000000017941 */ /* 0x000fea0003800000 */
.L_x_144:
        /* <DEDUP_REMOVED lines=8> */
.L_x_147:
[----:B------:R-:W-:Y:S05]  /*134d0*/  BSYNC B1 ;  /* 0x0000000000017941 */ /* 0x000fea0003800000 */
.L_x_146:
        /* <DEDUP_REMOVED lines=8> */
.L_x_149:
[----:B------:R-:W-:Y:S05]  /*13560*/  BSYNC B1 ;  /* 0x0000000000017941 */ /* 0x000fea0003800000 */
.L_x_148:
        /* <DEDUP_REMOVED lines=8> */
.L_x_151:
[----:B------:R-:W-:Y:S05]  /*135f0*/  BSYNC B1 ;  /* 0x0000000000017941 */ /* 0x000fea0003800000 */
.L_x_150:
        /* <DEDUP_REMOVED lines=8> */
.L_x_153:
[----:B------:R-:W-:Y:S05]  /*13680*/  BSYNC B1 ;  /* 0x0000000000017941 */ /* 0x000fea0003800000 */
.L_x_152:
        /* <DEDUP_REMOVED lines=8> */
.L_x_155:
[----:B------:R-:W-:Y:S05]  /*13710*/  BSYNC B1 ;  /* 0x0000000000017941 */ /* 0x000fea0003800000 */
.L_x_154:
        /* <DEDUP_REMOVED lines=8> */
.L_x_157:
[----:B------:R-:W-:Y:S05]  /*137a0*/  BSYNC B1 ;  /* 0x0000000000017941 */ /* 0x000fea0003800000 */
.L_x_156:
        /* <DEDUP_REMOVED lines=8> */
.L_x_159:
[----:B------:R-:W-:Y:S05]  /*13830*/  BSYNC B1 ;  /* 0x0000000000017941 */ /* 0x000fea0003800000 */
.L_x_158:
        /* <DEDUP_REMOVED lines=8> */
.L_x_161:
[----:B------:R-:W-:Y:S05]  /*138c0*/  BSYNC B1 ;  /* 0x0000000000017941 */ /* 0x000fea0003800000 */
.L_x_160:
        /* <DEDUP_REMOVED lines=8> */
.L_x_163:
[----:B------:R-:W-:Y:S05]  /*13950*/  BSYNC B1 ;  /* 0x0000000000017941 */ /* 0x000fea0003800000 */
.L_x_162:
        /* <DEDUP_REMOVED lines=8> */
.L_x_165:
[----:B------:R-:W-:Y:S05]  /*139e0*/  BSYNC B1 ;  /* 0x0000000000017941 */ /* 0x000fea0003800000 */
.L_x_164:
        /* <DEDUP_REMOVED lines=8> */
.L_x_167:
[----:B------:R-:W-:Y:S05]  /*13a70*/  BSYNC B1 ;  /* 0x0000000000017941 */ /* 0x000fea0003800000 */
.L_x_166:
        /* <DEDUP_REMOVED lines=8> */
.L_x_169:
[----:B------:R-:W-:Y:S05]  /*13b00*/  BSYNC B1 ;  /* 0x0000000000017941 */ /* 0x000fea0003800000 */
.L_x_168:
        /* <DEDUP_REMOVED lines=8> */
.L_x_171:
[----:B------:R-:W-:Y:S05]  /*13b90*/  BSYNC B1 ;  /* 0x0000000000017941 */ /* 0x000fea0003800000 */
.L_x_170:
        /* <DEDUP_REMOVED lines=8> */
.L_x_173:
[----:B------:R-:W-:Y:S05]  /*13c20*/  BSYNC B1 ;  /* 0x0000000000017941 */ /* 0x000fea0003800000 */
.L_x_172:
        /* <DEDUP_REMOVED lines=8> */
.L_x_175:
[----:B------:R-:W-:Y:S05]  /*13cb0*/  BSYNC B1 ;  /* 0x0000000000017941 */ /* 0x000fea0003800000 */
.L_x_174:
        /* <DEDUP_REMOVED lines=8> */
.L_x_177:
[----:B------:R-:W-:Y:S05]  /*13d40*/  BSYNC B1 ;  /* 0x0000000000017941 */ /* 0x000fea0003800000 */
.L_x_176:
        /* <DEDUP_REMOVED lines=8> */
.L_x_179:
[----:B------:R-:W-:Y:S05]  /*13dd0*/  BSYNC B1 ;  /* 0x0000000000017941 */ /* 0x000fea0003800000 */
.L_x_178:
        /* <DEDUP_REMOVED lines=8> */
.L_x_181:
[----:B------:R-:W-:Y:S05]  /*13e60*/  BSYNC B1 ;  /* 0x0000000000017941 */ /* 0x000fea0003800000 */
.L_x_180:
        /* <DEDUP_REMOVED lines=8> */
.L_x_183:
[----:B------:R-:W-:Y:S05]  /*13ef0*/  BSYNC B1 ;  /* 0x0000000000017941 */ /* 0x000fea0003800000 */
.L_x_182:
        /* <DEDUP_REMOVED lines=8> */
.L_x_185:
[----:B------:R-:W-:Y:S05]  /*13f80*/  BSYNC B1 ;  /* 0x0000000000017941 */ /* 0x000fea0003800000 */
.L_x_184:
        /* <DEDUP_REMOVED lines=8> */
.L_x_187:
[----:B------:R-:W-:Y:S05]  /*14010*/  BSYNC B1 ;  /* 0x0000000000017941 */ /* 0x000fea0003800000 */
.L_x_186:
        /* <DEDUP_REMOVED lines=8> */
.L_x_189:
[----:B------:R-:W-:Y:S05]  /*140a0*/  BSYNC B1 ;  /* 0x0000000000017941 */ /* 0x000fea0003800000 */
.L_x_188:
        /* <DEDUP_REMOVED lines=8> */
.L_x_191:
[----:B------:R-:W-:Y:S05]  /*14130*/  BSYNC B1 ;  /* 0x0000000000017941 */ /* 0x000fea0003800000 */
.L_x_190:
        /* <DEDUP_REMOVED lines=8> */
.L_x_193:
[----:B------:R-:W-:Y:S05]  /*141c0*/  BSYNC B1 ;  /* 0x0000000000017941 */ /* 0x000fea0003800000 */
.L_x_192:
        /* <DEDUP_REMOVED lines=8> */
.L_x_195:
[----:B------:R-:W-:Y:S05]  /*14250*/  BSYNC B1 ;  /* 0x0000000000017941 */ /* 0x000fea0003800000 */
.L_x_194:
        /* <DEDUP_REMOVED lines=8> */
.L_x_197:
[----:B------:R-:W-:Y:S05]  /*142e0*/  BSYNC B1 ;  /* 0x0000000000017941 */ /* 0x000fea0003800000 */
.L_x_196:
        /* <DEDUP_REMOVED lines=8> */
.L_x_199:
[----:B------:R-:W-:Y:S05]  /*14370*/  BSYNC B1 ;  /* 0x0000000000017941 */ /* 0x000fea0003800000 */
.L_x_198:
        /* <DEDUP_REMOVED lines=8> */
.L_x_201:
[----:B------:R-:W-:Y:S05]  /*14400*/  BSYNC B1 ;  /* 0x0000000000017941 */ /* 0x000fea0003800000 */
.L_x_200:
        /* <DEDUP_REMOVED lines=8> */
.L_x_203:
[----:B------:R-:W-:Y:S05]  /*14490*/  BSYNC B1 ;  /* 0x0000000000017941 */ /* 0x000fea0003800000 */
.L_x_202:
        /* <DEDUP_REMOVED lines=8> */
.L_x_205:
[----:B------:R-:W-:Y:S05]  /*14520*/  BSYNC B1 ;  /* 0x0000000000017941 */ /* 0x000fea0003800000 */
.L_x_204:
        /* <DEDUP_REMOVED lines=8> */
.L_x_207:
[----:B------:R-:W-:Y:S05]  /*145b0*/  BSYNC B1 ;  /* 0x0000000000017941 */ /* 0x000fea0003800000 */
.L_x_206:
        /* <DEDUP_REMOVED lines=8> */
.L_x_209:
[----:B------:R-:W-:Y:S05]  /*14640*/  BSYNC B1 ;  /* 0x0000000000017941 */ /* 0x000fea0003800000 */
.L_x_208:
        /* <DEDUP_REMOVED lines=8> */
.L_x_211:
[----:B------:R-:W-:Y:S05]  /*146d0*/  BSYNC B1 ;  /* 0x0000000000017941 */ /* 0x000fea0003800000 */
.L_x_210:
        /* <DEDUP_REMOVED lines=8> */
.L_x_213:
[----:B------:R-:W-:Y:S05]  /*14760*/  BSYNC B1 ;  /* 0x0000000000017941 */ /* 0x000fea0003800000 */
.L_x_212:
        /* <DEDUP_REMOVED lines=8> */
.L_x_215:
[----:B------:R-:W-:Y:S05]  /*147f0*/  BSYNC B1 ;  /* 0x0000000000017941 */ /* 0x000fea0003800000 */
.L_x_214:
        /* <DEDUP_REMOVED lines=8> */
.L_x_217:
[----:B------:R-:W-:Y:S05]  /*14880*/  BSYNC B1 ;  /* 0x0000000000017941 */ /* 0x000fea0003800000 */
.L_x_216:
        /* <DEDUP_REMOVED lines=8> */
.L_x_219:
[----:B------:R-:W-:Y:S05]  /*14910*/  BSYNC B1 ;  /* 0x0000000000017941 */ /* 0x000fea0003800000 */
.L_x_218:
        /* <DEDUP_REMOVED lines=8> */
.L_x_221:
[----:B------:R-:W-:Y:S05]  /*149a0*/  BSYNC B1 ;  /* 0x0000000000017941 */ /* 0x000fea0003800000 */
.L_x_220:
        /* <DEDUP_REMOVED lines=8> */
.L_x_223:
[----:B------:R-:W-:Y:S05]  /*14a30*/  BSYNC B1 ;  /* 0x0000000000017941 */ /* 0x000fea0003800000 */
.L_x_222:
        /* <DEDUP_REMOVED lines=8> */
.L_x_225:
[----:B------:R-:W-:Y:S05]  /*14ac0*/  BSYNC B1 ;  /* 0x0000000000017941 */ /* 0x000fea0003800000 */
.L_x_224:
        /* <DEDUP_REMOVED lines=8> */
.L_x_227:
[----:B------:R-:W-:Y:S05]  /*14b50*/  BSYNC B1 ;  /* 0x0000000000017941 */ /* 0x000fea0003800000 */
.L_x_226:
        /* <DEDUP_REMOVED lines=8> */
.L_x_229:
[----:B------:R-:W-:Y:S05]  /*14be0*/  BSYNC B1 ;  /* 0x0000000000017941 */ /* 0x000fea0003800000 */
.L_x_228:
        /* <DEDUP_REMOVED lines=8> */
.L_x_231:
[----:B------:R-:W-:Y:S05]  /*14c70*/  BSYNC B1 ;  /* 0x0000000000017941 */ /* 0x000fea0003800000 */
.L_x_230:
        /* <DEDUP_REMOVED lines=8> */
.L_x_233:
[----:B------:R-:W-:Y:S05]  /*14d00*/  BSYNC B1 ;  /* 0x0000000000017941 */ /* 0x000fea0003800000 */
.L_x_232:
        /* <DEDUP_REMOVED lines=8> */
.L_x_235:
[----:B------:R-:W-:Y:S05]  /*14d90*/  BSYNC B1 ;  /* 0x0000000000017941 */ /* 0x000fea0003800000 */
.L_x_234:
        /* <DEDUP_REMOVED lines=8> */
.L_x_237:
[----:B------:R-:W-:Y:S05]  /*14e20*/  BSYNC B1 ;  /* 0x0000000000017941 */ /* 0x000fea0003800000 */
.L_x_236:
        /* <DEDUP_REMOVED lines=8> */
.L_x_239:
[----:B------:R-:W-:Y:S05]  /*14eb0*/  BSYNC B1 ;  /* 0x0000000000017941 */ /* 0x000fea0003800000 */
.L_x_238:
        /* <DEDUP_REMOVED lines=8> */
.L_x_241:
[----:B------:R-:W-:Y:S05]  /*14f40*/  BSYNC B1 ;  /* 0x0000000000017941 */ /* 0x000fea0003800000 */
.L_x_240:
        /* <DEDUP_REMOVED lines=8> */
.L_x_243:
[----:B------:R-:W-:Y:S05]  /*14fd0*/  BSYNC B1 ;  /* 0x0000000000017941 */ /* 0x000fea0003800000 */
.L_x_242:
        /* <DEDUP_REMOVED lines=8> */
.L_x_245:
[----:B------:R-:W-:Y:S05]  /*15060*/  BSYNC B1 ;  /* 0x0000000000017941 */ /* 0x000fea0003800000 */
.L_x_244:
        /* <DEDUP_REMOVED lines=8> */
.L_x_247:
[----:B------:R-:W-:Y:S05]  /*150f0*/  BSYNC B1 ;  /* 0x0000000000017941 */ /* 0x000fea0003800000 */
.L_x_246:
        /* <DEDUP_REMOVED lines=8> */
.L_x_249:
[----:B------:R-:W-:Y:S05]  /*15180*/  BSYNC B1 ;  /* 0x0000000000017941 */ /* 0x000fea0003800000 */
.L_x_248:
        /* <DEDUP_REMOVED lines=8> */
.L_x_251:
[----:B------:R-:W-:Y:S05]  /*15210*/  BSYNC B1 ;  /* 0x0000000000017941 */ /* 0x000fea0003800000 */
.L_x_250:
        /* <DEDUP_REMOVED lines=8> */
.L_x_253:
[----:B------:R-:W-:Y:S05]  /*152a0*/  BSYNC B1 ;  /* 0x0000000000017941 */ /* 0x000fea0003800000 */
.L_x_252:
        /* <DEDUP_REMOVED lines=8> */
.L_x_255:
[----:B------:R-:W-:Y:S05]  /*15330*/  BSYNC B1 ;  /* 0x0000000000017941 */ /* 0x000fea0003800000 */
.L_x_254:
        /* <DEDUP_REMOVED lines=8> */
.L_x_257:
[----:B------:R-:W-:Y:S05]  /*153c0*/  BSYNC B1 ;  /* 0x0000000000017941 */ /* 0x000fea0003800000 */
.L_x_256:
        /* <DEDUP_REMOVED lines=8> */
.L_x_259:
[----:B------:R-:W-:Y:S05]  /*15450*/  BSYNC B1 ;  /* 0x0000000000017941 */ /* 0x000fea0003800000 */
.L_x_258:
        /* <DEDUP_REMOVED lines=8> */
.L_x_261:
[----:B------:R-:W-:Y:S05]  /*154e0*/  BSYNC B1 ;  /* 0x0000000000017941 */ /* 0x000fea0003800000 */
.L_x_260:
        /* <DEDUP_REMOVED lines=8> */
.L_x_263:
[----:B------:R-:W-:Y:S05]  /*15570*/  BSYNC B1 ;  /* 0x0000000000017941 */ /* 0x000fea0003800000 */
.L_x_262:
        /* <DEDUP_REMOVED lines=8> */
.L_x_265:
[----:B------:R-:W-:Y:S05]  /*15600*/  BSYNC B1 ;  /* 0x0000000000017941 */ /* 0x000fea0003800000 */
.L_x_264:
        /* <DEDUP_REMOVED lines=8> */
.L_x_267:
[----:B------:R-:W-:Y:S05]  /*15690*/  BSYNC B1 ;  /* 0x0000000000017941 */ /* 0x000fea0003800000 */
.L_x_266:
        /* <DEDUP_REMOVED lines=8> */
.L_x_269:
[----:B------:R-:W-:Y:S05]  /*15720*/  BSYNC B1 ;  /* 0x0000000000017941 */ /* 0x000fea0003800000 */
.L_x_268:
        /* <DEDUP_REMOVED lines=8> */
.L_x_271:
[----:B------:R-:W-:Y:S05]  /*157b0*/  BSYNC B1 ;  /* 0x0000000000017941 */ /* 0x000fea0003800000 */
.L_x_270:
        /* <DEDUP_REMOVED lines=8> */
.L_x_273:
[----:B------:R-:W-:Y:S05]  /*15840*/  BSYNC B1 ;  /* 0x0000000000017941 */ /* 0x000fea0003800000 */
.L_x_272:
        /* <DEDUP_REMOVED lines=8> */
.L_x_275:
[----:B------:R-:W-:Y:S05]  /*158d0*/  BSYNC B1 ;  /* 0x0000000000017941 */ /* 0x000fea0003800000 */
.L_x_274:
[----:B------:R-:W3:Y:S01]  /*158e0*/  LDL.LU R162, [R1+0x1f0] ;  /* 0x0001f00001a27983 */ /* 0x000ee20000300800 */
[----:B-1---5:R-:W-:Y:S01]  /*158f0*/  FMUL R159, R23, R16 ;  /* 0x00000010179f7220 */ /* 0x022fe20000400000 */
[----:B------:R-:W-:Y:S01]  /*15900*/  ISETP.GT.AND P3, PT, R0, 0xf9, P3 ;  /* 0x000000f90000780c */ /* 0x000fe20001f64270 */
[----:B------:R-:W-:Y:S01]  /*15910*/  BSSY B1, `(.L_x_276) ;  /* 0x0000006000017945 */ /* 0x000fe20003800000 */
[----:B------:R-:W-:Y:S01]  /*15920*/  IADD3 R161, P0, R3, 0x80, RZ ;  /* 0x0000008003a17810 */ /* 0x000fe20007f1e0ff */
[----:B---3--:R-:W-:-:S05]  /*15930*/  FFMA R159, R162, R2, R159 ;  /* 0x00000002a29f7223 */ /* 0x008fca000000009f */
[----:B------:R1:W-:Y:S05]  /*15940*/  @P4 STG.E desc[UR44][R4.64+0x3e0], R159 ;  /* 0x0003e09f04004986 */ /* 0x0003ea000c10192c */
[----:B------:R-:W-:Y:S05]  /*15950*/  @!P3 BRA `(.L_x_277) ;  /* 0x000000000004b947 */ /* 0x000fea0003800000 */
[----:B------:R3:W5:Y:S02]  /*15960*/  LDG.E.LTC128B R23, desc[UR44][R10.64+0x3e4] ;  /* 0x0003e42c0a177981 */ /* 0x000764000c1e1920 */
.L_x_277:
[----:B------:R-:W-:Y:S05]  /*15970*/  BSYNC B1 ;  /* 0x0000000000017941 */ /* 0x000fea0003800000 */
.L_x_276:
[----:B0-234-:R-:W2:Y:S01]  /*15980*/  LDL.LU R10, [R1+0x1f4] ;  /* 0x0001f400010a7983 */ /* 0x01dea20000300800 */
[----:B-----5:R-:W-:Y:S01]  /*15990*/  FMUL R3, R23, R16 ;  /* 0x0000001017037220 */ /* 0x020fe20000400000 */
[----:B------:R-:W-:Y:S01]  /*159a0*/  ISETP.GT.AND P2, PT, R0, 0xf8, P1 ;  /* 0x000000f80000780c */ /* 0x000fe20000f44270 */
[----:B------:R-:W-:Y:S01]  /*159b0*/  BSSY B1, `(.L_x_278) ;  /* 0x0000007000017945 */ /* 0x000fe20003800000 */
[----:B------:R-:W-:Y:S01]  /*159c0*/  IADD3.X R11, RZ, UR7, RZ, P0, !PT ;  /* 0x00000007ff0b7c10 */ /* 0x000fe200087fe4ff */
[----:B--2---:R-:W-:-:S04]  /*159d0*/  FFMA R3, R10, R2, R3 ;  /* 0x000000020a037223 */ /* 0x004fc80000000003 */
[----:B------:R-:W-:Y:S01]  /*159e0*/  IMAD R10, R11, R14, RZ ;  /* 0x0000000e0b0a7224 */ /* 0x000fe200078e02ff */
[----:B------:R0:W-:Y:S05]  /*159f0*/  @P3 STG.E desc[UR44][R4.64+0x3e4], R3 ;  /* 0x0003e40304003986 */ /* 0x0001ea000c10192c */
[----:B------:R-:W-:Y:S05]  /*15a00*/  @!P2 BRA `(.L_x_279) ;  /* 0x000000000004a947 */ /* 0x000fea0003800000 */
[----:B------:R2:W5:Y:S02]  /*15a10*/  LDG.E.LTC128B R23, desc[UR44][R8.64+0x3e0] ;  /* 0x0003e02c08177981 */ /* 0x000564000c1e1920 */
.L_x_279:
[----:B------:R-:W-:Y:S05]  /*15a20*/  BSYNC B1 ;  /* 0x0000000000017941 */ /* 0x000fea0003800000 */
.L_x_278:
[----:B------:R-:W3:Y:S01]  /*15a30*/  LDL.LU R11, [R1+0x1f8] ;  /* 0x0001f800010b7983 */ /* 0x000ee20000300800 */
[----:B0----5:R-:W-:Y:S01]  /*15a40*/  FMUL R3, R23, R16 ;  /* 0x0000001017037220 */ /* 0x021fe20000400000 */
[C---:B------:R-:W-:Y:S01]  /*15a50*/  ISETP.GT.AND P1, PT, R0.reuse, 0xf9, P1 ;  /* 0x000000f90000780c */ /* 0x040fe20000f24270 */
[----:B------:R-:W-:Y:S01]  /*15a60*/  IMAD R163, R161, R15, R10 ;  /* 0x0000000fa1a37224 */ /* 0x000fe200078e020a */
[----:B------:R-:W-:Y:S01]  /*15a70*/  ISETP.GT.AND P0, PT, R17, 0x80, PT ;  /* 0x000000801100780c */ /* 0x000fe20003f04270 */
[----:B------:R-:W-:Y:S03]  /*15a80*/  BSSY B1, `(.L_x_280) ;  /* 0x0000008000017945 */ /* 0x000fe60003800000 */
[----:B------:R-:W-:Y:S01]  /*15a90*/  ISETP.GT.AND P3, PT, R0, RZ, P0 ;  /* 0x000000ff0000720c */ /* 0x000fe20000764270 */
[----:B---3--:R-:W-:Y:S01]  /*15aa0*/  FFMA R3, R11, R2, R3 ;  /* 0x000000020b037223 */ /* 0x008fe20000000003 */
[----:B------:R-:W-:-:S04]  /*15ab0*/  IMAD.WIDE.U32 R10, R161, R14, R20 ;  /* 0x0000000ea10a7225 */ /* 0x000fc800078e0014 */
[----:B------:R0:W-:Y:S01]  /*15ac0*/  @P2 STG.E desc[UR44][R6.64+0x3e0], R3 ;  /* 0x0003e00306002986 */ /* 0x0001e2000c10192c */
[----:B------:R-:W-:Y:S01]  /*15ad0*/  IMAD.IADD R15, R11, 0x1, R163 ;  /* 0x000000010b0f7824 */ /* 0x000fe200078e02a3 */
[----:B------:R-:W-:Y:S06]  /*15ae0*/  @!P1 BRA `(.L_x_281) ;  /* 0x0000000000049947 */ /* 0x000fec0003800000 */
[----:B------:R3:W5:Y:S02]  /*15af0*/  LDG.E.LTC128B R23, desc[UR44][R8.64+0x3e4] ;  /* 0x0003e42c08177981 */ /* 0x000764000c1e1920 */
.L_x_281:
[----:B------:R-:W-:Y:S05]  /*15b00*/  BSYNC B1 ;  /* 0x0000000000017941 */ /* 0x000fea0003800000 */
.L_x_280:
[----:B-1----:R-:W4:Y:S01]  /*15b10*/  LDL.LU R159, [R1+0x1fc] ;  /* 0x0001fc00019f7983 */ /* 0x002f220000300800 */
[----:B0----5:R-:W-:Y:S01]  /*15b20*/  FMUL R3, R23, R16 ;  /* 0x0000001017037220 */ /* 0x021fe20000400000 */
[----:B--23--:R-:W-:-:S04]  /*15b30*/  LEA R8, P2, R10, R12, 0x2 ;  /* 0x0000000c0a087211 */ /* 0x00cfc800078410ff */
[----:B------:R-:W-:Y:S01]  /*15b40*/  LEA.HI.X R9, R10, R13, R15, 0x2, P2 ;  /* 0x0000000d0a097211 */ /* 0x000fe200010f140f */
[----:B----4-:R-:W-:Y:S01]  /*15b50*/  FFMA R3, R159, R2, R3 ;  /* 0x000000029f037223 */ /* 0x010fe20000000003 */
[----:B------:R-:W-:-:S04]  /*15b60*/  MOV R159, R23 ;  /* 0x00000017009f7202 */ /* 0x000fc80000000f00 */
[----:B------:R0:W-:Y:S04]  /*15b70*/  @P1 STG.E desc[UR44][R6.64+0x3e4], R3 ;  /* 0x0003e40306001986 */ /* 0x0001e8000c10192c */
[----:B------:R1:W2:Y:S01]  /*15b80*/  @P3 LDG.E.LTC128B R159, desc[UR44][R8.64] ;  /* 0x0000002c089f3981 */ /* 0x0002a2000c1e1920 */
[CC--:B------:R-:W-:Y:S01]  /*15b90*/  IMAD.WIDE.U32 R10, R161.reuse, R14.reuse, R18 ;  /* 0x0000000ea10a7225 */ /* 0x0c0fe200078e0012 */
[----:B------:R-:W-:Y:S01]  /*15ba0*/  ISETP.GT.AND P2, PT, R0, 0x1, P0 ;  /* 0x000000010000780c */ /* 0x000fe20000744270 */
[----:B------:R-:W-:Y:S02]  /*15bb0*/  BSSY B1, `(.L_x_282) ;  /* 0x0000016000017945 */ /* 0x000fe40003800000 */
[----:B------:R-:W-:Y:S01]  /*15bc0*/  IMAD.WIDE.U32 R14, R161, R14, R154 ;  /* 0x0000000ea10e7225 */ /* 0x000fe200078e009a */
[----:B------:R-:W-:-:S02]  /*15bd0*/  MOV R155, UR8 ;  /* 0x00000008009b7c02 */ /* 0x000fc40008000f00 */
[----:B------:R-:W-:Y:S01]  /*15be0*/  MOV R154, UR9 ;  /* 0x00000009009a7c02 */ /* 0x000fe20008000f00 */
[----:B------:R-:W-:Y:S01]  /*15bf0*/  IMAD.U32 R161, RZ, RZ, UR8 ;  /* 0x00000008ffa17e24 */ /* 0x000fe2000f8e00ff */
[----:B------:R-:W-:Y:S01]  /*15c00*/  IADD3 R15, R163, R15, RZ ;  /* 0x0000000fa30f7210 */ /* 0x000fe20007ffe0ff */
[----:B------:R-:W-:Y:S02]  /*15c10*/  IMAD.SHL.U32 R155, R155, 0x200, RZ ;  /* 0x000002009b9b7824 */ /* 0x000fe400078e00ff */
[----:B------:R-:W-:Y:S01]  /*15c20*/  IMAD.IADD R11, R163, 0x1, R11 ;  /* 0x00000001a30b7824 */ /* 0x000fe200078e020b */
[----:B------:R-:W-:Y:S02]  /*15c30*/  SHF.L.U64.HI R161, R161, 0x9, R154 ;  /* 0x00000009a1a17819 */ /* 0x000fe4000001029a */
[----:B-1----:R-:W-:Y:S01]  /*15c40*/  IADD3 R8, P1, R155, R4, RZ ;  /* 0x000000049b087210 */ /* 0x002fe20007f3e0ff */
[----:B------:R-:W-:Y:S01]  /*15c50*/  IMAD.WIDE.U32 R10, R22, UR42, R10 ;  /* 0x0000002a160a7c25 */ /* 0x000fe2000f8e000a */
[----:B------:R-:W-:-:S02]  /*15c60*/  IADD3 R154, P4, R152, R14, RZ ;  /* 0x0000000e989a7210 */ /* 0x000fc40007f9e0ff */
[----:B------:R-:W-:Y:S01]  /*15c70*/  IADD3 R152, P6, R18, R14, RZ ;  /* 0x0000000e12987210 */ /* 0x000fe20007fde0ff */
[----:B------:R-:W-:Y:S01]  /*15c80*/  IMAD.X R9, R161, 0x1, R5, P1 ;  /* 0x00000001a1097824 */ /* 0x000fe200008e0605 */
[----:B0-----:R-:W-:Y:S02]  /*15c90*/  IADD3 R7, R157, R11, RZ ;  /* 0x0000000b9d077210 */ /* 0x001fe40007ffe0ff */
[----:B------:R-:W-:-:S04]  /*15ca0*/  LEA R6, P5, R10, R12, 0x2 ;  /* 0x0000000c0a067211 */ /* 0x000fc800078a10ff */
[----:B------:R-:W-:Y:S01]  /*15cb0*/  LEA.HI.X R7, R10, R13, R7, 0x2, P5 ;  /* 0x0000000d0a077211 */ /* 0x000fe200028f1407 */
[----:B--2---:R-:W-:-:S04]  /*15cc0*/  FMUL R3, R159, R16 ;  /* 0x000000109f037220 */ /* 0x004fc80000400000 */
[----:B------:R-:W-:-:S05]  /*15cd0*/  FFMA R3, R24, R2, R3 ;  /* 0x0000000218037223 */ /* 0x000fca0000000003 */
[----:B------:R0:W-:Y:S01]  /*15ce0*/  @P3 STG.E desc[UR44][R8.64], R3 ;  /* 0x0000000308003986 */ /* 0x0001e2000c10192c */
[----:B------:R-:W-:Y:S05]  /*15cf0*/  @!P2 BRA `(.L_x_283) ;  /* 0x000000000004a947 */ /* 0x000fea0003800000 */
[----:B------:R1:W5:Y:S02]  /*15d00*/  LDG.E.LTC128B R159, desc[UR44][R6.64+0x4] ;  /* 0x0000042c069f7981 */ /* 0x000364000c1e1920 */
.L_x_283:
[----:B------:R-:W-:Y:S05]  /*15d10*/  BSYNC B1 ;  /* 0x0000000000017941 */ /* 0x000fea0003800000 */
.L_x_282:
[----:B-----5:R-:W-:Y:S01]  /*15d20*/  FMUL R10, R159, R16 ;  /* 0x000000109f0a7220 */ /* 0x020fe20000400000 */
[----:B------:R-:W-:Y:S01]  /*15d30*/  ISETP.GT.AND P1, PT, R17, 0x88, PT ;  /* 0x000000881100780c */ /* 0x000fe20003f24270 */
[----:B------:R-:W-:Y:S01]  /*15d40*/  IMAD.X R20, R15, 0x1, R21, P4 ;  /* 0x000000010f147824 */ /* 0x000fe200020e0615 */
[----:B------:R-:W-:Y:S01]  /*15d50*/  IADD3.X R153, R19, R15, RZ, P6, !PT ;  /* 0x0000000f13997210 */ /* 0x000fe200037fe4ff */
[----:B------:R-:W-:Y:S01]  /*15d60*/  FFMA R25, R25, R2, R10 ;  /* 0x0000000219197223 */ /* 0x000fe2000000000a */
[----:B------:R-:W-:Y:S01]  /*15d70*/  ISETP.GT.AND P4, PT, R0, RZ, P1 ;  /* 0x000000ff0000720c */ /* 0x000fe20000f84270 */
[----:B------:R-:W-:Y:S01]  /*15d80*/  BSSY B1, `(.L_x_284) ;  /* 0x0000009000017945 */ /* 0x000fe20003800000 */
[----:B------:R-:W-:Y:S01]  /*15d90*/  LEA R10, P5, R154, R12, 0x2 ;  /* 0x0000000c9a0a7211 */ /* 0x000fe200078a10ff */
[----:B------:R-:W-:Y:S01]  /*15da0*/  IMAD.WIDE.U32 R22, R22, UR42, R152 ;  /* 0x0000002a16167c25 */ /* 0x000fe2000f8e0098 */
[----:B------:R2:W-:Y:S01]  /*15db0*/  @P2 STG.E desc[UR44][R8.64+0x4], R25 ;  /* 0x0000041908002986 */ /* 0x0005e2000c10192c */
[----:B------:R-:W-:-:S02]  /*15dc0*/  IADD3 R14, P3, R8, R158, RZ ;  /* 0x0000009e080e7210 */ /* 0x000fc40007f7e0ff */
[----:B------:R-:W-:Y:S01]  /*15dd0*/  LEA.HI.X R11, R154, R13, R20, 0x2, P5 ;  /* 0x0000000d9a0b7211 */ /* 0x000fe200028f1414 */
[----:B------:R-:W-:-:S05]  /*15de0*/  IMAD.IADD R157, R157, 0x1, R23 ;  /* 0x000000019d9d7824 */ /* 0x000fca00078e0217 */
[----:B------:R-:W-:Y:S05]  /*15df0*/  @!P4 BRA `(.L_x_285) ;  /* 0x000000000004c947 */ /* 0x000fea0003800000 */
[----:B------:R3:W5:Y:S02]  /*15e00*/  LDG.E.LTC128B R159, desc[UR44][R10.64] ;  /* 0x0000002c0a9f7981 */ /* 0x000764000c1e1920 */
.L_x_285:
[----:B------:R-:W-:Y:S05]  /*15e10*/  BSYNC B1 ;  /* 0x0000000000017941 */ /* 0x000fea0003800000 */
.L_x_284:
[----:B0----5:R-:W-:Y:S01]  /*15e20*/  FMUL R3, R159, R16 ;  /* 0x000000109f037220 */ /* 0x021fe20000400000 */
[----:B------:R-:W-:Y:S01]  /*15e30*/  IADD3.X R15, R9, R156, RZ, P3, !PT ;  /* 0x0000009c090f7210 */ /* 0x000fe20001ffe4ff */
[----:B------:R-:W-:Y:S01]  /*15e40*/  BSSY B1, `(.L_x_286) ;  /* 0x0000008000017945 */ /* 0x000fe20003800000 */
[----:B------:R-:W-:Y:S01]  /*15e50*/  ISETP.GT.AND P5, PT, R0, 0x1, P1 ;  /* 0x000000010000780c */ /* 0x000fe20000fa4270 */
[----:B------:R-:W-:Y:S01]  /*15e60*/  FFMA R3, R26, R2, R3 ;  /* 0x000000021a037223 */ /* 0x000fe20000000003 */
[----:B------:R-:W-:-:S04]  /*15e70*/  LEA R12, P2, R22, R12, 0x2 ;  /* 0x0000000c160c7211 */ /* 0x000fc800078410ff */
[----:B------:R0:W-:Y:S01]  /*15e80*/  @P4 STG.E desc[UR44][R14.64], R3 ;  /* 0x000000030e004986 */ /* 0x0001e2000c10192c */
[----:B------:R-:W-:-:S06]  /*15e90*/  LEA.HI.X R13, R22, R13, R157, 0x2, P2 ;  /* 0x0000000d160d7211 */ /* 0x000fcc00010f149d */
[----:B------:R-:W-:Y:S05]  /*15ea0*/  @!P5 BRA `(.L_x_287) ;  /* 0x000000000004d947 */ /* 0x000fea0003800000 */
[----:B------:R4:W5:Y:S02]  /*15eb0*/  LDG.E.LTC128B R159, desc[UR44][R12.64+0x4] ;  /* 0x0000042c0c9f7981 */ /* 0x000964000c1e1920 */
.L_x_287:
[----:B------:R-:W-:Y:S05]  /*15ec0*/  BSYNC B1 ;  /* 0x0000000000017941 */ /* 0x000fea0003800000 */
.L_x_286:
[----:B---3-5:R-:W-:Y:S01]  /*15ed0*/  FMUL R10, R159, R16 ;  /* 0x000000109f0a7220 */ /* 0x028fe20000400000 */
[----:B------:R-:W-:Y:S01]  /*15ee0*/  ISETP.GT.AND P2, PT, R0, 0x8, P0 ;  /* 0x000000080000780c */ /* 0x000fe20000744270 */
[----:B------:R-:W-:Y:S02]  /*15ef0*/  BSSY B1, `(.L_x_288) ;  /* 0x0000005000017945 */ /* 0x000fe40003800000 */
[----:B------:R-:W-:-:S05]  /*15f00*/  FFMA R27, R27, R2, R10 ;  /* 0x000000021b1b7223 */ /* 0x000fca000000000a */
[----:B------:R3:W-:Y:S05]  /*15f10*/  @P5 STG.E desc[UR44][R14.64+0x4], R27 ;  /* 0x0000041b0e005986 */ /* 0x0007ea000c10192c */
[----:B------:R-:W-:Y:S05]  /*15f20*/  @!P2 BRA `(.L_x_289) ;  /* 0x000000000004a947 */ /* 0x000fea0003800000 */
[----:B------:R0:W5:Y:S02]  /*15f30*/  LDG.E.LTC128B R159, desc[UR44][R6.64+0x20] ;  /* 0x0000202c069f7981 */ /* 0x000164000c1e1920 */
.L_x_289:
[----:B------:R-:W-:Y:S05]  /*15f40*/  BSYNC B1 ;  /* 0x0000000000017941 */ /* 0x000fea0003800000 */
.L_x_288:
[----:B0----5:R-:W-:Y:S01]  /*15f50*/  FMUL R3, R159, R16 ;  /* 0x000000109f037220 */ /* 0x021fe20000400000 */
[----:B------:R-:W-:Y:S01]  /*15f60*/  ISETP.GT.AND P4, PT, R0, 0x9, P0 ;  /* 0x000000090000780c */ /* 0x000fe20000784270 */
[----:B------:R-:W-:Y:S02]  /*15f70*/  BSSY B1, `(.L_x_290) ;  /* 0x0000005000017945 */ /* 0x000fe40003800000 */
[----:B------:R-:W-:-:S05]  /*15f80*/  FFMA R3, R28, R2, R3 ;  /* 0x000000021c037223 */ /* 0x000fca0000000003 */
[----:B------:R0:W-:Y:S05]  /*15f90*/  @P2 STG.E desc[UR44][R8.64+0x20], R3 ;  /* 0x0000200308002986 */ /* 0x0001ea000c10192c */
[----:B------:R-:W-:Y:S05]  /*15fa0*/  @!P4 BRA `(.L_x_291) ;  /* 0x000000000004c947 */ /* 0x000fea0003800000 */
[----:B------:R0:W5:Y:S02]  /*15fb0*/  LDG.E.LTC128B R159, desc[UR44][R6.64+0x24] ;  /* 0x0000242c069f7981 */ /* 0x000164000c1e1920 */
.L_x_291:
[----:B------:R-:W-:Y:S05]  /*15fc0*/  BSYNC B1 ;  /* 0x0000000000017941 */ /* 0x000fea0003800000 */
.L_x_290:
[----:B---3-5:R-:W-:Y:S01]  /*15fd0*/  FMUL R14, R159, R16 ;  /* 0x000000109f0e7220 */ /* 0x028fe20000400000 */
[----:B------:R-:W-:Y:S01]  /*15fe0*/  ISETP.GT.AND P2, PT, R0, 0x8, P1 ;  /* 0x000000080000780c */ /* 0x000fe20000f44270 */
[----:B------:R-:W-:Y:S01]  /*15ff0*/  BSSY B1, `(.L_x_292) ;  /* 0x0000006000017945 */ /* 0x000fe20003800000 */
[----:B------:R-:W-:Y:S01]  /*16000*/  IADD3 R10, P3, R158, R8, RZ ;  /* 0x000000089e0a7210 */ /* 0x000fe20007f7e0ff */
[----:B------:R-:W-:-:S05]  /*16010*/  FFMA R29, R29, R2, R14 ;  /* 0x000000021d1d7223 */ /* 0x000fca000000000e */
[----:B------:R3:W-:Y:S05]  /*16020*/  @P4 STG.E desc[UR44][R8.64+0x24], R29 ;  /* 0x0000241d08004986 */ /* 0x0007ea000c10192c */
[----:B------:R-:W-:Y:S05]  /*16030*/  @!P2 BRA `(.L_x_293) ;  /* 0x000000000004a947 */ /* 0x000fea0003800000 */
[----:B------:R0:W5:Y:S02]  /*16040*/  LDG.E.LTC128B R159, desc[UR44][R12.64+0x20] ;  /* 0x0000202c0c9f7981 */ /* 0x000164000c1e1920 */
.L_x_293:
[----:B------:R-:W-:Y:S05]  /*16050*/  BSYNC B1 ;  /* 0x0000000000017941 */ /* 0x000fea0003800000 */
.L_x_292:
[----:B0----5:R-:W-:Y:S01]  /*16060*/  FMUL R3, R159, R16 ;  /* 0x000000109f037220 */ /* 0x021fe20000400000 */
[----:B------:R-:W-:Y:S01]  /*16070*/  IMAD.X R11, R156, 0x1, R9, P3 ;  /* 0x000000019c0b7824 */ /* 0x000fe200018e0609 */
[----:B------:R-:W-:Y:S01]  /*16080*/  ISETP.GT.AND P4, PT, R0, 0x9, P1 ;  /* 0x000000090000780c */ /* 0x000fe20000f84270 */
[----:B------:R-:W-:Y:S01]  /*16090*/  BSSY B1, `(.L_x_294) ;  /* 0x0000007000017945 */ /* 0x000fe20003800000 */
[----:B------:R-:W-:Y:S01]  /*160a0*/  FFMA R15, R30, R2, R3 ;  /* 0x000000021e0f7223 */ /* 0x000fe20000000003 */
[----:B------:R-:W-:Y:S02]  /*160b0*/  IADD3 R158, P6, P5, R158, R4, R155 ;  /* 0x000000049e9e7210 */ /* 0x000fe40007dde09b */
[----:B------:R-:W-:Y:S02]  /*160c0*/  MOV R3, R159 ;  /* 0x0000009f00037202 */ /* 0x000fe40000000f00 */
[----:B------:R0:W-:Y:S06]  /*160d0*/  @P2 STG.E desc[UR44][R10.64+0x20], R15 ;  /* 0x0000200f0a002986 */ /* 0x0001ec000c10192c */
[----:B------:R-:W-:Y:S05]  /*160e0*/  @!P4 BRA `(.L_x_295) ;  /* 0x000000000004c947 */ /* 0x000fea0003800000 */
[----:B------:R0:W5:Y:S02]  /*160f0*/  LDG.E.LTC128B R3, desc[UR44][R12.64+0x24] ;  /* 0x0000242c0c037981 */ /* 0x000164000c1e1920 */
.L_x_295:
[----:B------:R-:W-:Y:S05]  /*16100*/  BSYNC B1 ;  /* 0x0000000000017941 */ /* 0x000fea0003800000 */
.L_x_294:
[----:B-----5:R-:W-:Y:S01]  /*16110*/  FMUL R4, R3, R16 ;  /* 0x0000001003047220 */ /* 0x020fe20000400000 */
[----:B------:R-:W-:Y:S01]  /*16120*/  IADD3.X R159, R156, R5, R161, P6, P5 ;  /* 0x000000059c9f7210 */ /* 0x000fe200037ea4a1 */
[----:B------:R-:W-:Y:S01]  /*16130*/  BSSY B1, `(.L_x_296) ;  /* 0x0000006000017945 */ /* 0x000fe20003800000 */
[----:B------:R-:W-:Y:S01]  /*16140*/  ISETP.GT.AND P2, PT, R0, 0x10, P0 ;  /* 0x000000100000780c */ /* 0x000fe20000744270 */
[----:B------:R-:W-:-:S05]  /*16150*/  FFMA R31, R31, R2, R4 ;  /* 0x000000021f1f7223 */ /* 0x000fca0000000004 */
[----:B------:R0:W-:Y:S07]  /*16160*/  @P4 STG.E desc[UR44][R158.64+0x24], R31 ;  /* 0x0000241f9e004986 */ /* 0x0001ee000c10192c */
[----:B------:R-:W-:Y:S05]  /*16170*/  @!P2 BRA `(.L_x_297) ;  /* 0x000000000004a947 */ /* 0x000fea0003800000 */
[----:B------:R0:W5:Y:S02]  /*16180*/  LDG.E.LTC128B R3, desc[UR44][R6.64+0x40] ;  /* 0x0000402c06037981 */ /* 0x000164000c1e1920 */
.L_x_297:
[----:B------:R-:W-:Y:S05]  /*16190*/  BSYNC B1 ;  /* 0x0000000000017941 */ /* 0x000fea0003800000 */
.L_x_296:
[----:B-----5:R-:W-:Y:S01]  /*161a0*/  FMUL R5, R3, R16 ;  /* 0x0000001003057220 */ /* 0x020fe20000400000 */
[----:B------:R-:W-:Y:S01]  /*161b0*/  ISETP.GT.AND P3, PT, R0, 0x11, P0 ;  /* 0x000000110000780c */ /* 0x000fe20000764270 */
[----:B------:R-:W-:Y:S02]  /*161c0*/  BSSY B1, `(.L_x_298) ;  /* 0x0000005000017945 */ /* 0x000fe40003800000 */
[----:B------:R-:W-:-:S05]  /*161d0*/  FFMA R5, R32, R2, R5 ;  /* 0x0000000220057223 */ /* 0x000fca0000000005 */
[----:B------:R0:W-:Y:S05]  /*161e0*/  @P2 STG.E desc[UR44][R8.64+0x40], R5 ;  /* 0x0000400508002986 */ /* 0x0001ea000c10192c */
[----:B------:R-:W-:Y:S05]  /*161f0*/  @!P3 BRA `(.L_x_299) ;  /* 0x000000000004b947 */ /* 0x000fea0003800000 */
[----:B------:R0:W5:Y:S02]  /*16200*/  LDG.E.LTC128B R3, desc[UR44][R6.64+0x44] ;  /* 0x0000442c06037981 */ /* 0x000164000c1e1920 */
.L_x_299:
[----:B------:R-:W-:Y:S05]  /*16210*/  BSYNC B1 ;  /* 0x0000000000017941 */ /* 0x000fea0003800000 */
.L_x_298:
[----:B-----5:R-:W-:Y:S01]  /*16220*/  FMUL R4, R3, R16 ;  /* 0x0000001003047220 */ /* 0x020fe20000400000 */
[----:B------:R-:W-:Y:S01]  /*16230*/  ISETP.GT.AND P2, PT, R0, 0x10, P1 ;  /* 0x000000100000780c */ /* 0x000fe20000f44270 */
[----:B------:R-:W-:Y:S02]  /*16240*/  BSSY B1, `(.L_x_300) ;  /* 0x0000005000017945 */ /* 0x000fe40003800000 */
[----:B------:R-:W-:-:S05]  /*16250*/  FFMA R33, R33, R2, R4 ;  /* 0x0000000221217223 */ /* 0x000fca0000000004 */
[----:B------:R0:W-:Y:S05]  /*16260*/  @P3 STG.E desc[UR44][R8.64+0x44], R33 ;  /* 0x0000442108003986 */ /* 0x0001ea000c10192c */
[----:B------:R-:W-:Y:S05]  /*16270*/  @!P2 BRA `(.L_x_301) ;  /* 0x000000000004a947 */ /* 0x000fea0003800000 */
[----:B------:R0:W5:Y:S02]  /*16280*/  LDG.E.LTC128B R3, desc[UR44][R12.64+0x40] ;  /* 0x0000402c0c037981 */ /* 0x000164000c1e1920 */
.L_x_301:
[----:B------:R-:W-:Y:S05]  /*16290*/  BSYNC B1 ;  /* 0x0000000000017941 */ /* 0x000fea0003800000 */
.L_x_300:
[----:B0----5:R-:W-:Y:S01]  /*162a0*/  FMUL R5, R3, R16 ;  /* 0x0000001003057220 */ /* 0x021fe20000400000 */
[----:B------:R-:W-:Y:S01]  /*162b0*/  @P2 IMAD.MOV.U32 R4, RZ, RZ, R158 ;  /* 0x000000ffff042224 */ /* 0x000fe200078e009e */
[----:B------:R-:W-:Y:S01]  /*162c0*/  ISETP.GT.AND P3, PT, R0, 0x11, P1 ;  /* 0x000000110000780c */ /* 0x000fe20000f64270 */
[----:B------:R-:W-:Y:S01]  /*162d0*/  BSSY B1, `(.L_x_302) ;  /* 0x0000006000017945 */ /* 0x000fe20003800000 */
[----:B------:R-:W-:Y:S01]  /*162e0*/  FFMA R11, R34, R2, R5 ;  /* 0x00000002220b7223 */ /* 0x000fe20000000005 */
[----:B------:R-:W-:-:S05]  /*162f0*/  @P2 MOV R5, R159 ;  /* 0x0000009f00052202 */ /* 0x000fca0000000f00 */
[----:B------:R0:W-:Y:S05]  /*16300*/  @P2 STG.E desc[UR44][R4.64+0x40], R11 ;  /* 0x0000400b04002986 */ /* 0x0001ea000c10192c */
[----:B------:R-:W-:Y:S05]  /*16310*/  @!P3 BRA `(.L_x_303) ;  /* 0x000000000004b947 */ /* 0x000fea0003800000 */
[----:B------:R0:W5:Y:S02]  /*16320*/  LDG.E.LTC128B R3, desc[UR44][R12.64+0x44] ;  /* 0x0000442c0c037981 */ /* 0x000164000c1e1920 */
.L_x_303:
[----:B------:R-:W-:Y:S05]  /*16330*/  BSYNC B1 ;  /* 0x0000000000017941 */ /* 0x000fea0003800000 */
.L_x_302:
[----:B0----5:R-:W-:Y:S01]  /*16340*/  FMUL R4, R3, R16 ;  /* 0x0000001003047220 */ /* 0x021fe20000400000 */
[----:B------:R-:W-:Y:S01]  /*16350*/  @P3 MOV R5, R159 ;  /* 0x0000009f00053202 */ /* 0x000fe20000000f00 */
[----:B------:R-:W-:Y:S01]  /*16360*/  BSSY B1, `(.L_x_304) ;  /* 0x0000007000017945 */ /* 0x000fe20003800000 */
[----:B------:R-:W-:Y:S01]  /*16370*/  ISETP.GT.AND P2, PT, R0, 0x18, P0 ;  /* 0x000000180000780c */ /* 0x000fe20000744270 */
[----:B------:R-:W-:Y:S01]  /*16380*/  FFMA R35, R35, R2, R4 ;  /* 0x0000000223237223 */ /* 0x000fe20000000004 */
[----:B------:R-:W-:-:S05]  /*16390*/  @P3 IMAD.MOV.U32 R4, RZ, RZ, R158 ;  /* 0x000000ffff043224 */ /* 0x000fca00078e009e */
[----:B------:R0:W-:Y:S06]  /*163a0*/  @P3 STG.E desc[UR44][R4.64+0x44], R35 ;  /* 0x0000442304003986 */ /* 0x0001ec000c10192c */
[----:B------:R-:W-:Y:S05]  /*163b0*/  @!P2 BRA `(.L_x_305) ;  /* 0x000000000004a947 */ /* 0x000fea0003800000 */
[----:B------:R0:W5:Y:S02]  /*163c0*/  LDG.E.LTC128B R3, desc[UR44][R6.64+0x60] ;  /* 0x0000602c06037981 */ /* 0x000164000c1e1920 */
.L_x_305:
[----:B------:R-:W-:Y:S05]  /*163d0*/  BSYNC B1 ;  /* 0x0000000000017941 */ /* 0x000fea0003800000 */
.L_x_304:
[----:B0----5:R-:W-:Y:S01]  /*163e0*/  FMUL R5, R3, R16 ;  /* 0x0000001003057220 */ /* 0x021fe20000400000 */
[----:B------:R-:W-:Y:S01]  /*163f0*/  ISETP.GT.AND P3, PT, R0, 0x19, P0 ;  /* 0x000000190000780c */ /* 0x000fe20000764270 */
[----:B------:R-:W-:Y:S02]  /*16400*/  BSSY B1, `(.L_x_306) ;  /* 0x0000005000017945 */ /* 0x000fe40003800000 */
[----:B------:R-:W-:-:S05]  /*16410*/  FFMA R5, R36, R2, R5 ;  /* 0x0000000224057223 */ /* 0x000fca0000000005 */
[----:B------:R0:W-:Y:S05]  /*16420*/  @P2 STG.E desc[UR44][R8.64+0x60], R5 ;  /* 0x0000600508002986 */ /* 0x0001ea000c10192c */
[----:B------:R-:W-:Y:S05]  /*16430*/  @!P3 BRA `(.L_x_307) ;  /* 0x000000000004b947 */ /* 0x000fea0003800000 */
[----:B------:R0:W5:Y:S02]  /*16440*/  LDG.E.LTC128B R3, desc[UR44][R6.64+0x64] ;  /* 0x0000642c06037981 */ /* 0x000164000c1e1920 */
.L_x_307:
[----:B------:R-:W-:Y:S05]  /*16450*/  BSYNC B1 ;  /* 0x0000000000017941 */ /* 0x000fea0003800000 */
.L_x_306:
[----:B-----5:R-:W-:Y:S01]  /*16460*/  FMUL R4, R3, R16 ;  /* 0x0000001003047220 */ /* 0x020fe20000400000 */
[----:B------:R-:W-:Y:S01]  /*16470*/  ISETP.GT.AND P2, PT, R0, 0x18, P1 ;  /* 0x000000180000780c */ /* 0x000fe20000f44270 */
[----:B------:R-:W-:Y:S02]  /*16480*/  BSSY B1, `(.L_x_308) ;  /* 0x0000005000017945 */ /* 0x000fe40003800000 */
[----:B------:R-:W-:-:S05]  /*16490*/  FFMA R37, R37, R2, R4 ;  /* 0x0000000225257223 */ /* 0x000fca0000000004 */
[----:B------:R0:W-:Y:S05]  /*164a0*/  @P3 STG.E desc[UR44][R8.64+0x64], R37 ;  /* 0x0000642508003986 */ /* 0x0001ea000c10192c */
[----:B------:R-:W-:Y:S05]  /*164b0*/  @!P2 BRA `(.L_x_309) ;  /* 0x000000000004a947 */ /* 0x000fea0003800000 */
[----:B------:R0:W5:Y:S02]  /*164c0*/  LDG.E.LTC128B R3, desc[UR44][R12.64+0x60] ;  /* 0x0000602c0c037981 */ /* 0x000164000c1e1920 */
.L_x_309:
[----:B------:R-:W-:Y:S05]  /*164d0*/  BSYNC B1 ;  /* 0x0000000000017941 */ /* 0x000fea0003800000 */
.L_x_308:
        /* <DEDUP_REMOVED lines=9> */
.L_x_311:
[----:B------:R-:W-:Y:S05]  /*16570*/  BSYNC B1 ;  /* 0x0000000000017941 */ /* 0x000fea0003800000 */
.L_x_310:
        /* <DEDUP_REMOVED lines=9> */
.L_x_313:
[----:B------:R-:W-:Y:S05]  /*16610*/  BSYNC B1 ;  /* 0x0000000000017941 */ /* 0x000fea0003800000 */
.L_x_312:
[----:B0----5:R-:W-:Y:S01]  /*16620*/  FMUL R5, R3, R16 ;  /* 0x0000001003057220 */ /* 0x021fe20000400000 */
[----:B------:R-:W-:Y:S01]  /*16630*/  ISETP.GT.AND P3, PT, R0, 0x21, P0 ;  /* 0x000000210000780c */ /* 0x000fe20000764270 */
[----:B------:R-:W-:Y:S02]  /*16640*/  BSSY B1, `(.L_x_314) ;  /* 0x0000005000017945 */ /* 0x000fe40003800000 */
[----:B------:R-:W-:-:S05]  /*16650*/  FFMA R5, R40, R2, R5 ;  /* 0x0000000228057223 */ /* 0x000fca0000000005 */
[----:B------:R0:W-:Y:S05]  /*16660*/  @P2 STG.E desc[UR44][R8.64+0x80], R5 ;  /* 0x0000800508002986 */ /* 0x0001ea000c10192c */
[----:B------:R-:W-:Y:S05]  /*16670*/  @!P3 BRA `(.L_x_315) ;  /* 0x000000000004b947 */ /* 0x000fea0003800000 */
[----:B------:R0:W5:Y:S02]  /*16680*/  LDG.E.LTC128B R3, desc[UR44][R6.64+0x84] ;  /* 0x0000842c06037981 */ /* 0x000164000c1e1920 */
.L_x_315:
[----:B------:R-:W-:Y:S05]  /*16690*/  BSYNC B1 ;  /* 0x0000000000017941 */ /* 0x000fea0003800000 */
.L_x_314:
[----:B-----5:R-:W-:Y:S01]  /*166a0*/  FMUL R4, R3, R16 ;  /* 0x0000001003047220 */ /* 0x020fe20000400000 */
[----:B------:R-:W-:Y:S01]  /*166b0*/  ISETP.GT.AND P2, PT, R0, 0x20, P1 ;  /* 0x000000200000780c */ /* 0x000fe20000f44270 */
[----:B------:R-:W-:Y:S02]  /*166c0*/  BSSY B1, `(.L_x_316) ;  /* 0x0000005000017945 */ /* 0x000fe40003800000 */
[----:B------:R-:W-:-:S05]  /*166d0*/  FFMA R41, R41, R2, R4 ;  /* 0x0000000229297223 */ /* 0x000fca0000000004 */
[----:B------:R0:W-:Y:S05]  /*166e0*/  @P3 STG.E desc[UR44][R8.64+0x84], R41 ;  /* 0x0000842908003986 */ /* 0x0001ea000c10192c */
[----:B------:R-:W-:Y:S05]  /*166f0*/  @!P2 BRA `(.L_x_317) ;  /* 0x000000000004a947 */ /* 0x000fea0003800000 */
[----:B------:R0:W5:Y:S02]  /*16700*/  LDG.E.LTC128B R3, desc[UR44][R12.64+0x80] ;  /* 0x0000802c0c037981 */ /* 0x000164000c1e1920 */
.L_x_317:
[----:B------:R-:W-:Y:S05]  /*16710*/  BSYNC B1 ;  /* 0x0000000000017941 */ /* 0x000fea0003800000 */
.L_x_316:
        /* <DEDUP_REMOVED lines=9> */
.L_x_319:
[----:B------:R-:W-:Y:S05]  /*167b0*/  BSYNC B1 ;  /* 0x0000000000017941 */ /* 0x000fea0003800000 */
.L_x_318:
        /* <DEDUP_REMOVED lines=9> */
.L_x_321:
[----:B------:R-:W-:Y:S05]  /*16850*/  BSYNC B1 ;  /* 0x0000000000017941 */ /* 0x000fea0003800000 */
.L_x_320:
[----:B0----5:R-:W-:Y:S01]  /*16860*/  FMUL R5, R3, R16 ;  /* 0x0000001003057220 */ /* 0x021fe20000400000 */
[----:B------:R-:W-:Y:S01]  /*16870*/  ISETP.GT.AND P3, PT, R0, 0x29, P0 ;  /* 0x000000290000780c */ /* 0x000fe20000764270 */
[----:B------:R-:W-:Y:S02]  /*16880*/  BSSY B1, `(.L_x_322) ;  /* 0x0000005000017945 */ /* 0x000fe40003800000 */
[----:B------:R-:W-:-:S05]  /*16890*/  FFMA R5, R44, R2, R5 ;  /* 0x000000022c057223 */ /* 0x000fca0000000005 */
[----:B------:R0:W-:Y:S05]  /*168a0*/  @P2 STG.E desc[UR44][R8.64+0xa0], R5 ;  /* 0x0000a00508002986 */ /* 0x0001ea000c10192c */
[----:B------:R-:W-:Y:S05]  /*168b0*/  @!P3 BRA `(.L_x_323) ;  /* 0x000000000004b947 */ /* 0x000fea0003800000 */
[----:B------:R0:W5:Y:S02]  /*168c0*/  LDG.E.LTC128B R3, desc[UR44][R6.64+0xa4] ;  /* 0x0000a42c06037981 */ /* 0x000164000c1e1920 */
.L_x_323:
[----:B------:R-:W-:Y:S05]  /*168d0*/  BSYNC B1 ;  /* 0x0000000000017941 */ /* 0x000fea0003800000 */
.L_x_322:
[----:B-----5:R-:W-:Y:S01]  /*168e0*/  FMUL R4, R3, R16 ;  /* 0x0000001003047220 */ /* 0x020fe20000400000 */
[----:B------:R-:W-:Y:S01]  /*168f0*/  ISETP.GT.AND P2, PT, R0, 0x28, P1 ;  /* 0x000000280000780c */ /* 0x000fe20000f44270 */
[----:B------:R-:W-:Y:S02]  /*16900*/  BSSY B1, `(.L_x_324) ;  /* 0x0000005000017945 */ /* 0x000fe40003800000 */
[----:B------:R-:W-:-:S05]  /*16910*/  FFMA R45, R45, R2, R4 ;  /* 0x000000022d2d7223 */ /* 0x000fca0000000004 */
[----:B------:R0:W-:Y:S05]  /*16920*/  @P3 STG.E desc[UR44][R8.64+0xa4], R45 ;  /* 0x0000a42d08003986 */ /* 0x0001ea000c10192c */
[----:B------:R-:W-:Y:S05]  /*16930*/  @!P2 BRA `(.L_x_325) ;  /* 0x000000000004a947 */ /* 0x000fea0003800000 */
[----:B------:R0:W5:Y:S02]  /*16940*/  LDG.E.LTC128B R3, desc[UR44][R12.64+0xa0] ;  /* 0x0000a02c0c037981 */ /* 0x000164000c1e1920 */
.L_x_325:
[----:B------:R-:W-:Y:S05]  /*16950*/  BSYNC B1 ;  /* 0x0000000000017941 */ /* 0x000fea0003800000 */
.L_x_324:
        /* <DEDUP_REMOVED lines=9> */
.L_x_327:
[----:B------:R-:W-:Y:S05]  /*169f0*/  BSYNC B1 ;  /* 0x0000000000017941 */ /* 0x000fea0003800000 */
.L_x_326:
        /* <DEDUP_REMOVED lines=9> */
.L_x_329:
[----:B------:R-:W-:Y:S05]  /*16a90*/  BSYNC B1 ;  /* 0x0000000000017941 */ /* 0x000fea0003800000 */
.L_x_328:
[----:B0----5:R-:W-:Y:S01]  /*16aa0*/  FMUL R5, R3, R16 ;  /* 0x0000001003057220 */ /* 0x021fe20000400000 */
[----:B------:R-:W-:Y:S01]  /*16ab0*/  ISETP.GT.AND P3, PT, R0, 0x31, P0 ;  /* 0x000000310000780c */ /* 0x000fe20000764270 */
[----:B------:R-:W-:Y:S02]  /*16ac0*/  BSSY B1, `(.L_x_330) ;  /* 0x0000005000017945 */ /* 0x000fe40003800000 */
[----:B------:R-:W-:-:S05]  /*16ad0*/  FFMA R5, R48, R2, R5 ;  /* 0x0000000230057223 */ /* 0x000fca0000000005 */
[----:B------:R0:W-:Y:S05]  /*16ae0*/  @P2 STG.E desc[UR44][R8.64+0xc0], R5 ;  /* 0x0000c00508002986 */ /* 0x0001ea000c10192c */
[----:B------:R-:W-:Y:S05]  /*16af0*/  @!P3 BRA `(.L_x_331) ;  /* 0x000000000004b947 */ /* 0x000fea0003800000 */
[----:B------:R0:W5:Y:S02]  /*16b00*/  LDG.E.LTC128B R3, desc[UR44][R6.64+0xc4] ;  /* 0x0000c42c06037981 */ /* 0x000164000c1e1920 */
.L_x_331:
[----:B------:R-:W-:Y:S05]  /*16b10*/  BSYNC B1 ;  /* 0x0000000000017941 */ /* 0x000fea0003800000 */
.L_x_330:
[----:B-----5:R-:W-:Y:S01]  /*16b20*/  FMUL R4, R3, R16 ;  /* 0x0000001003047220 */ /* 0x020fe20000400000 */
[----:B------:R-:W-:Y:S01]  /*16b30*/  ISETP.GT.AND P2, PT, R0, 0x30, P1 ;  /* 0x000000300000780c */ /* 0x000fe20000f44270 */
[----:B------:R-:W-:Y:S02]  /*16b40*/  BSSY B1, `(.L_x_332) ;  /* 0x0000005000017945 */ /* 0x000fe40003800000 */
[----:B------:R-:W-:-:S05]  /*16b50*/  FFMA R49, R49, R2, R4 ;  /* 0x0000000231317223 */ /* 0x000fca0000000004 */
[----:B------:R0:W-:Y:S05]  /*16b60*/  @P3 STG.E desc[UR44][R8.64+0xc4], R49 ;  /* 0x0000c43108003986 */ /* 0x0001ea000c10192c */
[----:B------:R-:W-:Y:S05]  /*16b70*/  @!P2 BRA `(.L_x_333) ;  /* 0x000000000004a947 */ /* 0x000fea0003800000 */
[----:B------:R0:W5:Y:S02]  /*16b80*/  LDG.E.LTC128B R3, desc[UR44][R12.64+0xc0] ;  /* 0x0000c02c0c037981 */ /* 0x000164000c1e1920 */
.L_x_333:
[----:B------:R-:W-:Y:S05]  /*16b90*/  BSYNC B1 ;  /* 0x0000000000017941 */ /* 0x000fea0003800000 */
.L_x_332:
        /* <DEDUP_REMOVED lines=9> */
.L_x_335:
[----:B------:R-:W-:Y:S05]  /*16c30*/  BSYNC B1 ;  /* 0x0000000000017941 */ /* 0x000fea0003800000 */
.L_x_334:
        /* <DEDUP_REMOVED lines=9> */
.L_x_337:
[----:B------:R-:W-:Y:S05]  /*16cd0*/  BSYNC B1 ;  /* 0x0000000000017941 */ /* 0x000fea0003800000 */
.L_x_336:
[----:B0----5:R-:W-:Y:S01]  /*16ce0*/  FMUL R5, R3, R16 ;  /* 0x0000001003057220 */ /* 0x021fe20000400000 */
[----:B------:R-:W-:Y:S01]  /*16cf0*/  ISETP.GT.AND P3, PT, R0, 0x39, P0 ;  /* 0x000000390000780c */ /* 0x000fe20000764270 */
[----:B------:R-:W-:Y:S02]  /*16d00*/  BSSY B1, `(.L_x_338) ;  /* 0x0000005000017945 */ /* 0x000fe40003800000 */
[----:B------:R-:W-:-:S05]  /*16d10*/  FFMA R5, R52, R2, R5 ;  /* 0x0000000234057223 */ /* 0x000fca0000000005 */
[----:B------:R0:W-:Y:S05]  /*16d20*/  @P2 STG.E desc[UR44][R8.64+0xe0], R5 ;  /* 0x0000e00508002986 */ /* 0x0001ea000c10192c */
[----:B------:R-:W-:Y:S05]  /*16d30*/  @!P3 BRA `(.L_x_339) ;  /* 0x000000000004b947 */ /* 0x000fea0003800000 */
[----:B------:R0:W5:Y:S02]  /*16d40*/  LDG.E.LTC128B R3, desc[UR44][R6.64+0xe4] ;  /* 0x0000e42c06037981 */ /* 0x000164000c1e1920 */
.L_x_339:
[----:B------:R-:W-:Y:S05]  /*16d50*/  BSYNC B1 ;  /* 0x0000000000017941 */ /* 0x000fea0003800000 */
.L_x_338:
[----:B-----5:R-:W-:Y:S01]  /*16d60*/  FMUL R4, R3, R16 ;  /* 0x0000001003047220 */ /* 0x020fe20000400000 */
[----:B------:R-:W-:Y:S01]  /*16d70*/  ISETP.GT.AND P2, PT, R0, 0x38, P1 ;  /* 0x000000380000780c */ /* 0x000fe20000f44270 */
[----:B------:R-:W-:Y:S02]  /*16d80*/  BSSY B1, `(.L_x_340) ;  /* 0x0000005000017945 */ /* 0x000fe40003800000 */
[----:B------:R-:W-:-:S05]  /*16d90*/  FFMA R53, R53, R2, R4 ;  /* 0x0000000235357223 */ /* 0x000fca0000000004 */
[----:B------:R0:W-:Y:S05]  /*16da0*/  @P3 STG.E desc[UR44][R8.64+0xe4], R53 ;  /* 0x0000e43508003986 */ /* 0x0001ea000c10192c */
[----:B------:R-:W-:Y:S05]  /*16db0*/  @!P2 BRA `(.L_x_341) ;  /* 0x000000000004a947 */ /* 0x000fea0003800000 */
[----:B------:R0:W5:Y:S02]  /*16dc0*/  LDG.E.LTC128B R3, desc[UR44][R12.64+0xe0] ;  /* 0x0000e02c0c037981 */ /* 0x000164000c1e1920 */
.L_x_341:
[----:B------:R-:W-:Y:S05]  /*16dd0*/  BSYNC B1 ;  /* 0x0000000000017941 */ /* 0x000fea0003800000 */
.L_x_340:
        /* <DEDUP_REMOVED lines=9> */
.L_x_343:
[----:B------:R-:W-:Y:S05]  /*16e70*/  BSYNC B1 ;  /* 0x0000000000017941 */ /* 0x000fea0003800000 */
.L_x_342:
        /* <DEDUP_REMOVED lines=9> */
.L_x_345:
[----:B------:R-:W-:Y:S05]  /*16f10*/  BSYNC B1 ;  /* 0x0000000000017941 */ /* 0x000fea0003800000 */
.L_x_344:
[----:B0----5:R-:W-:Y:S01]  /*16f20*/  FMUL R5, R3, R16 ;  /* 0x0000001003057220 */ /* 0x021fe20000400000 */
[----:B------:R-:W-:Y:S01]  /*16f30*/  ISETP.GT.AND P3, PT, R0, 0x41, P0 ;  /* 0x000000410000780c */ /* 0x000fe20000764270 */
[----:B------:R-:W-:Y:S02]  /*16f40*/  BSSY B1, `(.L_x_346) ;  /* 0x0000005000017945 */ /* 0x000fe40003800000 */
[----:B------:R-:W-:-:S05]  /*16f50*/  FFMA R5, R56, R2, R5 ;  /* 0x0000000238057223 */ /* 0x000fca0000000005 */
[----:B------:R0:W-:Y:S05]  /*16f60*/  @P2 STG.E desc[UR44][R8.64+0x100], R5 ;  /* 0x0001000508002986 */ /* 0x0001ea000c10192c */
[----:B------:R-:W-:Y:S05]  /*16f70*/  @!P3 BRA `(.L_x_347) ;  /* 0x000000000004b947 */ /* 0x000fea0003800000 */
[----:B------:R0:W5:Y:S02]  /*16f80*/  LDG.E.LTC128B R3, desc[UR44][R6.64+0x104] ;  /* 0x0001042c06037981 */ /* 0x000164000c1e1920 */
.L_x_347:
[----:B------:R-:W-:Y:S05]  /*16f90*/  BSYNC B1 ;  /* 0x0000000000017941 */ /* 0x000fea0003800000 */
.L_x_346:
[----:B-----5:R-:W-:Y:S01]  /*16fa0*/  FMUL R4, R3, R16 ;  /* 0x0000001003047220 */ /* 0x020fe20000400000 */
[----:B------:R-:W-:Y:S01]  /*16fb0*/  ISETP.GT.AND P2, PT, R0, 0x40, P1 ;  /* 0x000000400000780c */ /* 0x000fe20000f44270 */
[----:B------:R-:W-:Y:S02]  /*16fc0*/  BSSY B1, `(.L_x_348) ;  /* 0x0000005000017945 */ /* 0x000fe40003800000 */
[----:B------:R-:W-:-:S05]  /*16fd0*/  FFMA R57, R57, R2, R4 ;  /* 0x0000000239397223 */ /* 0x000fca0000000004 */
[----:B------:R0:W-:Y:S05]  /*16fe0*/  @P3 STG.E desc[UR44][R8.64+0x104], R57 ;  /* 0x0001043908003986 */ /* 0x0001ea000c10192c */
[----:B------:R-:W-:Y:S05]  /*16ff0*/  @!P2 BRA `(.L_x_349) ;  /* 0x000000000004a947 */ /* 0x000fea0003800000 */
[----:B------:R0:W5:Y:S02]  /*17000*/  LDG.E.LTC128B R3, desc[UR44][R12.64+0x100] ;  /* 0x0001002c0c037981 */ /* 0x000164000c1e1920 */
.L_x_349:
[----:B------:R-:W-:Y:S05]  /*17010*/  BSYNC B1 ;  /* 0x0000000000017941 */ /* 0x000fea0003800000 */
.L_x_348:
        /* <DEDUP_REMOVED lines=9> */
.L_x_351:
[----:B------:R-:W-:Y:S05]  /*170b0*/  BSYNC B1 ;  /* 0x0000000000017941 */ /* 0x000fea0003800000 */
.L_x_350:
        /* <DEDUP_REMOVED lines=9> */
.L_x_353:
[----:B------:R-:W-:Y:S05]  /*17150*/  BSYNC B1 ;  /* 0x0000000000017941 */ /* 0x000fea0003800000 */
.L_x_352:
[----:B0----5:R-:W-:Y:S01]  /*17160*/  FMUL R5, R3, R16 ;  /* 0x0000001003057220 */ /* 0x021fe20000400000 */
[----:B------:R-:W-:Y:S01]  /*17170*/  ISETP.GT.AND P3, PT, R0, 0x49, P0 ;  /* 0x000000490000780c */ /* 0x000fe20000764270 */
[----:B------:R-:W-:Y:S02]  /*17180*/  BSSY B1, `(.L_x_354) ;  /* 0x0000005000017945 */ /* 0x000fe40003800000 */
[----:B------:R-:W-:-:S05]  /*17190*/  FFMA R5, R60, R2, R5 ;  /* 0x000000023c057223 */ /* 0x000fca0000000005 */
[----:B------:R0:W-:Y:S05]  /*171a0*/  @P2 STG.E desc[UR44][R8.64+0x120], R5 ;  /* 0x0001200508002986 */ /* 0x0001ea000c10192c */
[----:B------:R-:W-:Y:S05]  /*171b0*/  @!P3 BRA `(.L_x_355) ;  /* 0x000000000004b947 */ /* 0x000fea0003800000 */
[----:B------:R0:W5:Y:S02]  /*171c0*/  LDG.E.LTC128B R3, desc[UR44][R6.64+0x124] ;  /* 0x0001242c06037981 */ /* 0x000164000c1e1920 */
.L_x_355:
[----:B------:R-:W-:Y:S05]  /*171d0*/  BSYNC B1 ;  /* 0x0000000000017941 */ /* 0x000fea0003800000 */
.L_x_354:
[----:B-----5:R-:W-:Y:S01]  /*171e0*/  FMUL R4, R3, R16 ;  /* 0x0000001003047220 */ /* 0x020fe20000400000 */
[----:B------:R-:W-:Y:S01]  /*171f0*/  ISETP.GT.AND P2, PT, R0, 0x48, P1 ;  /* 0x000000480000780c */ /* 0x000fe20000f44270 */
[----:B------:R-:W-:Y:S02]  /*17200*/  BSSY B1, `(.L_x_356) ;  /* 0x0000005000017945 */ /* 0x000fe40003800000 */
[----:B------:R-:W-:-:S05]  /*17210*/  FFMA R61, R61, R2, R4 ;  /* 0x000000023d3d7223 */ /* 0x000fca0000000004 */
[----:B------:R0:W-:Y:S05]  /*17220*/  @P3 STG.E desc[UR44][R8.64+0x124], R61 ;  /* 0x0001243d08003986 */ /* 0x0001ea000c10192c */
[----:B------:R-:W-:Y:S05]  /*17230*/  @!P2 BRA `(.L_x_357) ;  /* 0x000000000004a947 */ /* 0x000fea0003800000 */
[----:B------:R0:W5:Y:S02]  /*17240*/  LDG.E.LTC128B R3, desc[UR44][R12.64+0x120] ;  /* 0x0001202c0c037981 */ /* 0x000164000c1e1920 */
.L_x_357:
[----:B------:R-:W-:Y:S05]  /*17250*/  BSYNC B1 ;  /* 0x0000000000017941 */ /* 0x000fea0003800000 */
.L_x_356:
        /* <DEDUP_REMOVED lines=9> */
.L_x_359:
[----:B------:R-:W-:Y:S05]  /*172f0*/  BSYNC B1 ;  /* 0x0000000000017941 */ /* 0x000fea0003800000 */
.L_x_358:
        /* <DEDUP_REMOVED lines=9> */
.L_x_361:
[----:B------:R-:W-:Y:S05]  /*17390*/  BSYNC B1 ;  /* 0x0000000000017941 */ /* 0x000fea0003800000 */
.L_x_360:
[----:B0----5:R-:W-:Y:S01]  /*173a0*/  FMUL R5, R3, R16 ;  /* 0x0000001003057220 */ /* 0x021fe20000400000 */
[----:B------:R-:W-:Y:S01]  /*173b0*/  ISETP.GT.AND P3, PT, R0, 0x51, P0 ;  /* 0x000000510000780c */ /* 0x000fe20000764270 */
[----:B------:R-:W-:Y:S02]  /*173c0*/  BSSY B1, `(.L_x_362) ;  /* 0x0000005000017945 */ /* 0x000fe40003800000 */
[----:B------:R-:W-:-:S05]  /*173d0*/  FFMA R5, R64, R2, R5 ;  /* 0x0000000240057223 */ /* 0x000fca0000000005 */
[----:B------:R0:W-:Y:S05]  /*173e0*/  @P2 STG.E desc[UR44][R8.64+0x140], R5 ;  /* 0x0001400508002986 */ /* 0x0001ea000c10192c */
[----:B------:R-:W-:Y:S05]  /*173f0*/  @!P3 BRA `(.L_x_363) ;  /* 0x000000000004b947 */ /* 0x000fea0003800000 */
[----:B------:R0:W5:Y:S02]  /*17400*/  LDG.E.LTC128B R3, desc[UR44][R6.64+0x144] ;  /* 0x0001442c06037981 */ /* 0x000164000c1e1920 */
.L_x_363:
[----:B------:R-:W-:Y:S05]  /*17410*/  BSYNC B1 ;  /* 0x0000000000017941 */ /* 0x000fea0003800000 */
.L_x_362:
[----:B-----5:R-:W-:Y:S01]  /*17420*/  FMUL R4, R3, R16 ;  /* 0x0000001003047220 */ /* 0x020fe20000400000 */
[----:B------:R-:W-:Y:S01]  /*17430*/  ISETP.GT.AND P2, PT, R0, 0x50, P1 ;  /* 0x000000500000780c */ /* 0x000fe20000f44270 */
[----:B------:R-:W-:Y:S02]  /*17440*/  BSSY B1, `(.L_x_364) ;  /* 0x0000005000017945 */ /* 0x000fe40003800000 */
[----:B------:R-:W-:-:S05]  /*17450*/  FFMA R65, R65, R2, R4 ;  /* 0x0000000241417223 */ /* 0x000fca0000000004 */
[----:B------:R0:W-:Y:S05]  /*17460*/  @P3 STG.E desc[UR44][R8.64+0x144], R65 ;  /* 0x0001444108003986 */ /* 0x0001ea000c10192c */
[----:B------:R-:W-:Y:S05]  /*17470*/  @!P2 BRA `(.L_x_365) ;  /* 0x000000000004a947 */ /* 0x000fea0003800000 */
[----:B------:R0:W5:Y:S02]  /*17480*/  LDG.E.LTC128B R3, desc[UR44][R12.64+0x140] ;  /* 0x0001402c0c037981 */ /* 0x000164000c1e1920 */
.L_x_365:
[----:B------:R-:W-:Y:S05]  /*17490*/  BSYNC B1 ;  /* 0x0000000000017941 */ /* 0x000fea0003800000 */
.L_x_364:
        /* <DEDUP_REMOVED lines=9> */
.L_x_367:
[----:B------:R-:W-:Y:S05]  /*17530*/  BSYNC B1 ;  /* 0x0000000000017941 */ /* 0x000fea0003800000 */
.L_x_366:
        /* <DEDUP_REMOVED lines=9> */
.L_x_369:
[----:B------:R-:W-:Y:S05]  /*175d0*/  BSYNC B1 ;  /* 0x0000000000017941 */ /* 0x000fea0003800000 */
.L_x_368:
[----:B0----5:R-:W-:Y:S01]  /*175e0*/  FMUL R5, R3, R16 ;  /* 0x0000001003057220 */ /* 0x021fe20000400000 */
[----:B------:R-:W-:Y:S01]  /*175f0*/  ISETP.GT.AND P3, PT, R0, 0x59, P0 ;  /* 0x000000590000780c */ /* 0x000fe20000764270 */
[----:B------:R-:W-:Y:S02]  /*17600*/  BSSY B1, `(.L_x_370) ;  /* 0x0000005000017945 */ /* 0x000fe40003800000 */
[----:B------:R-:W-:-:S05]  /*17610*/  FFMA R5, R68, R2, R5 ;  /* 0x0000000244057223 */ /* 0x000fca0000000005 */
[----:B------:R0:W-:Y:S05]  /*17620*/  @P2 STG.E desc[UR44][R8.64+0x160], R5 ;  /* 0x0001600508002986 */ /* 0x0001ea000c10192c */
[----:B------:R-:W-:Y:S05]  /*17630*/  @!P3 BRA `(.L_x_371) ;  /* 0x000000000004b947 */ /* 0x000fea0003800000 */
[----:B------:R0:W5:Y:S02]  /*17640*/  LDG.E.LTC128B R3, desc[UR44][R6.64+0x164] ;  /* 0x0001642c06037981 */ /* 0x000164000c1e1920 */
.L_x_371:
[----:B------:R-:W-:Y:S05]  /*17650*/  BSYNC B1 ;  /* 0x0000000000017941 */ /* 0x000fea0003800000 */
.L_x_370:
[----:B-----5:R-:W-:Y:S01]  /*17660*/  FMUL R4, R3, R16 ;  /* 0x0000001003047220 */ /* 0x020fe20000400000 */
[----:B------:R-:W-:Y:S01]  /*17670*/  ISETP.GT.AND P2, PT, R0, 0x58, P1 ;  /* 0x000000580000780c */ /* 0x000fe20000f44270 */
[----:B------:R-:W-:Y:S02]  /*17680*/  BSSY B1, `(.L_x_372) ;  /* 0x0000005000017945 */ /* 0x000fe40003800000 */
[----:B------:R-:W-:-:S05]  /*17690*/  FFMA R69, R69, R2, R4 ;  /* 0x0000000245457223 */ /* 0x000fca0000000004 */
[----:B------:R0:W-:Y:S05]  /*176a0*/  @P3 STG.E desc[UR44][R8.64+0x164], R69 ;  /* 0x0001644508003986 */ /* 0x0001ea000c10192c */
[----:B------:R-:W-:Y:S05]  /*176b0*/  @!P2 BRA `(.L_x_373) ;  /* 0x000000000004a947 */ /* 0x000fea0003800000 */
[----:B------:R0:W5:Y:S02]  /*176c0*/  LDG.E.LTC128B R3, desc[UR44][R12.64+0x160] ;  /* 0x0001602c0c037981 */ /* 0x000164000c1e1920 */
.L_x_373:
[----:B------:R-:W-:Y:S05]  /*176d0*/  BSYNC B1 ;  /* 0x0000000000017941 */ /* 0x000fea0003800000 */
.L_x_372:
        /* <DEDUP_REMOVED lines=9> */
.L_x_375:
[----:B------:R-:W-:Y:S05]  /*17770*/  BSYNC B1 ;  /* 0x0000000000017941 */ /* 0x000fea0003800000 */
.L_x_374:
        /* <DEDUP_REMOVED lines=9> */
.L_x_377:
[----:B------:R-:W-:Y:S05]  /*17810*/  BSYNC B1 ;  /* 0x0000000000017941 */ /* 0x000fea0003800000 */
.L_x_376:
[----:B0----5:R-:W-:Y:S01]  /*17820*/  FMUL R5, R3, R16 ;  /* 0x0000001003057220 */ /* 0x021fe20000400000 */
[----:B------:R-:W-:Y:S01]  /*17830*/  ISETP.GT.AND P3, PT, R0, 0x61, P0 ;  /* 0x000000610000780c */ /* 0x000fe20000764270 */
[----:B------:R-:W-:Y:S02]  /*17840*/  BSSY B1, `(.L_x_378) ;  /* 0x0000005000017945 */ /* 0x000fe40003800000 */
[----:B------:R-:W-:-:S05]  /*17850*/  FFMA R5, R72, R2, R5 ;  /* 0x0000000248057223 */ /* 0x000fca0000000005 */
[----:B------:R0:W-:Y:S05]  /*17860*/  @P2 STG.E desc[UR44][R8.64+0x180], R5 ;  /* 0x0001800508002986 */ /* 0x0001ea000c10192c */
[----:B------:R-:W-:Y:S05]  /*17870*/  @!P3 BRA `(.L_x_379) ;  /* 0x000000000004b947 */ /* 0x000fea0003800000 */
[----:B------:R0:W5:Y:S02]  /*17880*/  LDG.E.LTC128B R3, desc[UR44][R6.64+0x184] ;  /* 0x0001842c06037981 */ /* 0x000164000c1e1920 */
.L_x_379:
[----:B------:R-:W-:Y:S05]  /*17890*/  BSYNC B1 ;  /* 0x0000000000017941 */ /* 0x000fea0003800000 */
.L_x_378:
[----:B-----5:R-:W-:Y:S01]  /*178a0*/  FMUL R4, R3, R16 ;  /* 0x0000001003047220 */ /* 0x020fe20000400000 */
[----:B------:R-:W-:Y:S01]  /*178b0*/  ISETP.GT.AND P2, PT, R0, 0x60, P1 ;  /* 0x000000600000780c */ /* 0x000fe20000f44270 */
[----:B------:R-:W-:Y:S02]  /*178c0*/  BSSY B1, `(.L_x_380) ;  /* 0x0000005000017945 */ /* 0x000fe40003800000 */
[----:B------:R-:W-:-:S05]  /*178d0*/  FFMA R73, R73, R2, R4 ;  /* 0x0000000249497223 */ /* 0x000fca0000000004 */
[----:B------:R0:W-:Y:S05]  /*178e0*/  @P3 STG.E desc[UR44][R8.64+0x184], R73 ;  /* 0x0001844908003986 */ /* 0x0001ea000c10192c */
[----:B------:R-:W-:Y:S05]  /*178f0*/  @!P2 BRA `(.L_x_381) ;  /* 0x000000000004a947 */ /* 0x000fea0003800000 */
[----:B------:R0:W5:Y:S02]  /*17900*/  LDG.E.LTC128B R3, desc[UR44][R12.64+0x180] ;  /* 0x0001802c0c037981 */ /* 0x000164000c1e1920 */
.L_x_381:
[----:B------:R-:W-:Y:S05]  /*17910*/  BSYNC B1 ;  /* 0x0000000000017941 */ /* 0x000fea0003800000 */
.L_x_380:
        /* <DEDUP_REMOVED lines=9> */
.L_x_383:
[----:B------:R-:W-:Y:S05]  /*179b0*/  BSYNC B1 ;  /* 0x0000000000017941 */ /* 0x000fea0003800000 */
.L_x_382:
        /* <DEDUP_REMOVED lines=9> */
.L_x_385:
[----:B------:R-:W-:Y:S05]  /*17a50*/  BSYNC B1 ;  /* 0x0000000000017941 */ /* 0x000fea0003800000 */
.L_x_384:
[----:B0----5:R-:W-:Y:S01]  /*17a60*/  FMUL R5, R3, R16 ;  /* 0x0000001003057220 */ /* 0x021fe20000400000 */
[----:B------:R-:W-:Y:S01]  /*17a70*/  ISETP.GT.AND P3, PT, R0, 0x69, P0 ;  /* 0x000000690000780c */ /* 0x000fe20000764270 */
[----:B------:R-:W-:Y:S02]  /*17a80*/  BSSY B1, `(.L_x_386) ;  /* 0x0000005000017945 */ /* 0x000fe40003800000 */
[----:B------:R-:W-:-:S05]  /*17a90*/  FFMA R5, R76, R2, R5 ;  /* 0x000000024c057223 */ /* 0x000fca0000000005 */
[----:B------:R0:W-:Y:S05]  /*17aa0*/  @P2 STG.E desc[UR44][R8.64+0x1a0], R5 ;  /* 0x0001a00508002986 */ /* 0x0001ea000c10192c */
[----:B------:R-:W-:Y:S05]  /*17ab0*/  @!P3 BRA `(.L_x_387) ;  /* 0x000000000004b947 */ /* 0x000fea0003800000 */
[----:B------:R0:W5:Y:S02]  /*17ac0*/  LDG.E.LTC128B R3, desc[UR44][R6.64+0x1a4] ;  /* 0x0001a42c06037981 */ /* 0x000164000c1e1920 */
.L_x_387:
[----:B------:R-:W-:Y:S05]  /*17ad0*/  BSYNC B1 ;  /* 0x0000000000017941 */ /* 0x000fea0003800000 */
.L_x_386:
[----:B-----5:R-:W-:Y:S01]  /*17ae0*/  FMUL R4, R3, R16 ;  /* 0x0000001003047220 */ /* 0x020fe20000400000 */
[----:B------:R-:W-:Y:S01]  /*17af0*/  ISETP.GT.AND P2, PT, R0, 0x68, P1 ;  /* 0x000000680000780c */ /* 0x000fe20000f44270 */
[----:B------:R-:W-:Y:S02]  /*17b00*/  BSSY B1, `(.L_x_388) ;  /* 0x0000005000017945 */ /* 0x000fe40003800000 */
[----:B------:R-:W-:-:S05]  /*17b10*/  FFMA R77, R77, R2, R4 ;  /* 0x000000024d4d7223 */ /* 0x000fca0000000004 */
[----:B------:R0:W-:Y:S05]  /*17b20*/  @P3 STG.E desc[UR44][R8.64+0x1a4], R77 ;  /* 0x0001a44d08003986 */ /* 0x0001ea000c10192c */
[----:B------:R-:W-:Y:S05]  /*17b30*/  @!P2 BRA `(.L_x_389) ;  /* 0x000000000004a947 */ /* 0x000fea0003800000 */
[----:B------:R0:W5:Y:S02]  /*17b40*/  LDG.E.LTC128B R3, desc[UR44][R12.64+0x1a0] ;  /* 0x0001a02c0c037981 */ /* 0x000164000c1e1920 */
.L_x_389:
[----:B------:R-:W-:Y:S05]  /*17b50*/  BSYNC B1 ;  /* 0x0000000000017941 */ /* 0x000fea0003800000 */
.L_x_388:
        /* <DEDUP_REMOVED lines=9> */
.L_x_391:
[----:B------:R-:W-:Y:S05]  /*17bf0*/  BSYNC B1 ;  /* 0x0000000000017941 */ /* 0x000fea0003800000 */
.L_x_390:
        /* <DEDUP_REMOVED lines=9> */
.L_x_393:
[----:B------:R-:W-:Y:S05]  /*17c90*/  BSYNC B1 ;  /* 0x0000000000017941 */ /* 0x000fea0003800000 */
.L_x_392:
[----:B0----5:R-:W-:Y:S01]  /*17ca0*/  FMUL R5, R3, R16 ;  /* 0x0000001003057220 */ /* 0x021fe20000400000 */
[----:B------:R-:W-:Y:S01]  /*17cb0*/  ISETP.GT.AND P3, PT, R0, 0x71, P0 ;  /* 0x000000710000780c */ /* 0x000fe20000764270 */
[----:B------:R-:W-:Y:S02]  /*17cc0*/  BSSY B1, `(.L_x_394) ;  /* 0x0000005000017945 */ /* 0x000fe40003800000 */
[----:B------:R-:W-:-:S05]  /*17cd0*/  FFMA R5, R80, R2, R5 ;  /* 0x0000000250057223 */ /* 0x000fca0000000005 */
[----:B------:R0:W-:Y:S05]  /*17ce0*/  @P2 STG.E desc[UR44][R8.64+0x1c0], R5 ;  /* 0x0001c00508002986 */ /* 0x0001ea000c10192c */
[----:B------:R-:W-:Y:S05]  /*17cf0*/  @!P3 BRA `(.L_x_395) ;  /* 0x000000000004b947 */ /* 0x000fea0003800000 */
[----:B------:R0:W5:Y:S02]  /*17d00*/  LDG.E.LTC128B R3, desc[UR44][R6.64+0x1c4] ;  /* 0x0001c42c06037981 */ /* 0x000164000c1e1920 */
.L_x_395:
[----:B------:R-:W-:Y:S05]  /*17d10*/  BSYNC B1 ;  /* 0x0000000000017941 */ /* 0x000fea0003800000 */
.L_x_394:
[----:B-----5:R-:W-:Y:S01]  /*17d20*/  FMUL R4, R3, R16 ;  /* 0x0000001003047220 */ /* 0x020fe20000400000 */
[----:B------:R-:W-:Y:S01]  /*17d30*/  ISETP.GT.AND P2, PT, R0, 0x70, P1 ;  /* 0x000000700000780c */ /* 0x000fe20000f44270 */
[----:B------:R-:W-:Y:S02]  /*17d40*/  BSSY B1, `(.L_x_396) ;  /* 0x0000005000017945 */ /* 0x000fe40003800000 */
[----:B------:R-:W-:-:S05]  /*17d50*/  FFMA R81, R81, R2, R4 ;  /* 0x0000000251517223 */ /* 0x000fca0000000004 */
[----:B------:R0:W-:Y:S05]  /*17d60*/  @P3 STG.E desc[UR44][R8.64+0x1c4], R81 ;  /* 0x0001c45108003986 */ /* 0x0001ea000c10192c */
[----:B------:R-:W-:Y:S05]  /*17d70*/  @!P2 BRA `(.L_x_397) ;  /* 0x000000000004a947 */ /* 0x000fea0003800000 */
[----:B------:R0:W5:Y:S02]  /*17d80*/  LDG.E.LTC128B R3, desc[UR44][R12.64+0x1c0] ;  /* 0x0001c02c0c037981 */ /* 0x000164000c1e1920 */
.L_x_397:
[----:B------:R-:W-:Y:S05]  /*17d90*/  BSYNC B1 ;  /* 0x0000000000017941 */ /* 0x000fea0003800000 */
.L_x_396:
        /* <DEDUP_REMOVED lines=9> */
.L_x_399:
[----:B------:R-:W-:Y:S05]  /*17e30*/  BSYNC B1 ;  /* 0x0000000000017941 */ /* 0x000fea0003800000 */
.L_x_398:
        /* <DEDUP_REMOVED lines=9> */
.L_x_401:
[----:B------:R-:W-:Y:S05]  /*17ed0*/  BSYNC B1 ;  /* 0x0000000000017941 */ /* 0x000fea0003800000 */
.L_x_400:
[----:B0----5:R-:W-:Y:S01]  /*17ee0*/  FMUL R5, R3, R16 ;  /* 0x0000001003057220 */ /* 0x021fe20000400000 */
[----:B------:R-:W-:Y:S01]  /*17ef0*/  ISETP.GT.AND P3, PT, R0, 0x79, P0 ;  /* 0x000000790000780c */ /* 0x000fe20000764270 */
[----:B------:R-:W-:Y:S02]  /*17f00*/  BSSY B1, `(.L_x_402) ;  /* 0x0000005000017945 */ /* 0x000fe40003800000 */
[----:B------:R-:W-:-:S05]  /*17f10*/  FFMA R5, R84, R2, R5 ;  /* 0x0000000254057223 */ /* 0x000fca0000000005 */
[----:B------:R0:W-:Y:S05]  /*17f20*/  @P2 STG.E desc[UR44][R8.64+0x1e0], R5 ;  /* 0x0001e00508002986 */ /* 0x0001ea000c10192c */
[----:B------:R-:W-:Y:S05]  /*17f30*/  @!P3 BRA `(.L_x_403) ;  /* 0x000000000004b947 */ /* 0x000fea0003800000 */
[----:B------:R0:W5:Y:S02]  /*17f40*/  LDG.E.LTC128B R3, desc[UR44][R6.64+0x1e4] ;  /* 0x0001e42c06037981 */ /* 0x000164000c1e1920 */
.L_x_403:
[----:B------:R-:W-:Y:S05]  /*17f50*/  BSYNC B1 ;  /* 0x0000000000017941 */ /* 0x000fea0003800000 */
.L_x_402:
[----:B-----5:R-:W-:Y:S01]  /*17f60*/  FMUL R4, R3, R16 ;  /* 0x0000001003047220 */ /* 0x020fe20000400000 */
[----:B------:R-:W-:Y:S01]  /*17f70*/  ISETP.GT.AND P2, PT, R0, 0x78, P1 ;  /* 0x000000780000780c */ /* 0x000fe20000f44270 */
[----:B------:R-:W-:Y:S02]  /*17f80*/  BSSY B1, `(.L_x_404) ;  /* 0x0000005000017945 */ /* 0x000fe40003800000 */
[----:B------:R-:W-:-:S05]  /*17f90*/  FFMA R85, R85, R2, R4 ;  /* 0x0000000255557223 */ /* 0x000fca0000000004 */
[----:B------:R0:W-:Y:S05]  /*17fa0*/  @P3 STG.E desc[UR44][R8.64+0x1e4], R85 ;  /* 0x0001e45508003986 */ /* 0x0001ea000c10192c */
[----:B------:R-:W-:Y:S05]  /*17fb0*/  @!P2 BRA `(.L_x_405) ;  /* 0x000000000004a947 */ /* 0x000fea0003800000 */
[----:B------:R0:W5:Y:S02]  /*17fc0*/  LDG.E.LTC128B R3, desc[UR44][R12.64+0x1e0] ;  /* 0x0001e02c0c037981 */ /* 0x000164000c1e1920 */
.L_x_405:
[----:B------:R-:W-:Y:S05]  /*17fd0*/  BSYNC B1 ;  /* 0x0000000000017941 */ /* 0x000fea0003800000 */
.L_x_404:
        /* <DEDUP_REMOVED lines=9> */
.L_x_407:
[----:B------:R-:W-:Y:S05]  /*18070*/  BSYNC B1 ;  /* 0x0000000000017941 */ /* 0x000fea0003800000 */
.L_x_406:
        /* <DEDUP_REMOVED lines=9> */
.L_x_409:
[----:B------:R-:W-:Y:S05]  /*18110*/  BSYNC B1 ;  /* 0x0000000000017941 */ /* 0x000fea0003800000 */
.L_x_408:
[----:B0----5:R-:W-:Y:S01]  /*18120*/  FMUL R5, R3, R16 ;  /* 0x0000001003057220 */ /* 0x021fe20000400000 */
[----:B------:R-:W-:Y:S01]  /*18130*/  ISETP.GT.AND P3, PT, R0, 0x81, P0 ;  /* 0x000000810000780c */ /* 0x000fe20000764270 */
[----:B------:R-:W-:Y:S02]  /*18140*/  BSSY B1, `(.L_x_410) ;  /* 0x0000005000017945 */ /* 0x000fe40003800000 */
[----:B------:R-:W-:-:S05]  /*18150*/  FFMA R5, R88, R2, R5 ;  /* 0x0000000258057223 */ /* 0x000fca0000000005 */
[----:B------:R0:W-:Y:S05]  /*18160*/  @P2 STG.E desc[UR44][R8.64+0x200], R5 ;  /* 0x0002000508002986 */ /* 0x0001ea000c10192c */
[----:B------:R-:W-:Y:S05]  /*18170*/  @!P3 BRA `(.L_x_411) ;  /* 0x000000000004b947 */ /* 0x000fea0003800000 */
[----:B------:R0:W5:Y:S02]  /*18180*/  LDG.E.LTC128B R3, desc[UR44][R6.64+0x204] ;  /* 0x0002042c06037981 */ /* 0x000164000c1e1920 */
.L_x_411:
[----:B------:R-:W-:Y:S05]  /*18190*/  BSYNC B1 ;  /* 0x0000000000017941 */ /* 0x000fea0003800000 */
.L_x_410:
[----:B-----5:R-:W-:Y:S01]  /*181a0*/  FMUL R4, R3, R16 ;  /* 0x0000001003047220 */ /* 0x020fe20000400000 */
[----:B------:R-:W-:Y:S01]  /*181b0*/  ISETP.GT.AND P2, PT, R0, 0x80, P1 ;  /* 0x000000800000780c */ /* 0x000fe20000f44270 */
[----:B------:R-:W-:Y:S02]  /*181c0*/  BSSY B1, `(.L_x_412) ;  /* 0x0000005000017945 */ /* 0x000fe40003800000 */
[----:B------:R-:W-:-:S05]  /*181d0*/  FFMA R89, R89, R2, R4 ;  /* 0x0000000259597223 */ /* 0x000fca0000000004 */
[----:B------:R0:W-:Y:S05]  /*181e0*/  @P3 STG.E desc[UR44][R8.64+0x204], R89 ;  /* 0x0002045908003986 */ /* 0x0001ea000c10192c */
[----:B------:R-:W-:Y:S05]  /*181f0*/  @!P2 BRA `(.L_x_413) ;  /* 0x000000000004a947 */ /* 0x000fea0003800000 */
[----:B------:R0:W5:Y:S02]  /*18200*/  LDG.E.LTC128B R3, desc[UR44][R12.64+0x200] ;  /* 0x0002002c0c037981 */ /* 0x000164000c1e1920 */
.L_x_413:
[----:B------:R-:W-:Y:S05]  /*18210*/  BSYNC B1 ;  /* 0x0000000000017941 */ /* 0x000fea0003800000 */
.L_x_412:
        /* <DEDUP_REMOVED lines=9> */
.L_x_415:
[----:B------:R-:W-:Y:S05]  /*182b0*/  BSYNC B1 ;  /* 0x0000000000017941 */ /* 0x000fea0003800000 */
.L_x_414:
        /* <DEDUP_REMOVED lines=9> */
.L_x_417:
[----:B------:R-:W-:Y:S05]  /*18350*/  BSYNC B1 ;  /* 0x0000000000017941 */ /* 0x000fea0003800000 */
.L_x_416:
[----:B0----5:R-:W-:Y:S01]  /*18360*/  FMUL R5, R3, R16 ;  /* 0x0000001003057220 */ /* 0x021fe20000400000 */
[----:B------:R-:W-:Y:S01]  /*18370*/  ISETP.GT.AND P3, PT, R0, 0x89, P0 ;  /* 0x000000890000780c */ /* 0x000fe20000764270 */
[----:B------:R-:W-:Y:S02]  /*18380*/  BSSY B1, `(.L_x_418) ;  /* 0x0000005000017945 */ /* 0x000fe40003800000 */
[----:B------:R-:W-:-:S05]  /*18390*/  FFMA R5, R92, R2, R5 ;  /* 0x000000025c057223 */ /* 0x000fca0000000005 */
[----:B------:R0:W-:Y:S05]  /*183a0*/  @P2 STG.E desc[UR44][R8.64+0x220], R5 ;  /* 0x0002200508002986 */ /* 0x0001ea000c10192c */
[----:B------:R-:W-:Y:S05]  /*183b0*/  @!P3 BRA `(.L_x_419) ;  /* 0x000000000004b947 */ /* 0x000fea0003800000 */
[----:B------:R0:W5:Y:S02]  /*183c0*/  LDG.E.LTC128B R3, desc[UR44][R6.64+0x224] ;  /* 0x0002242c06037981 */ /* 0x000164000c1e1920 */
.L_x_419:
[----:B------:R-:W-:Y:S05]  /*183d0*/  BSYNC B1 ;  /* 0x0000000000017941 */ /* 0x000fea0003800000 */
.L_x_418:
[----:B-----5:R-:W-:Y:S01]  /*183e0*/  FMUL R4, R3, R16 ;  /* 0x0000001003047220 */ /* 0x020fe20000400000 */
[----:B------:R-:W-:Y:S01]  /*183f0*/  ISETP.GT.AND P2, PT, R0, 0x88, P1 ;  /* 0x000000880000780c */ /* 0x000fe20000f44270 */
[----:B------:R-:W-:Y:S02]  /*18400*/  BSSY B1, `(.L_x_420) ;  /* 0x0000005000017945 */ /* 0x000fe40003800000 */
[----:B------:R-:W-:-:S05]  /*18410*/  FFMA R93, R93, R2, R4 ;  /* 0x000000025d5d7223 */ /* 0x000fca0000000004 */
[----:B------:R0:W-:Y:S05]  /*18420*/  @P3 STG.E desc[UR44][R8.64+0x224], R93 ;  /* 0x0002245d08003986 */ /* 0x0001ea000c10192c */
[----:B------:R-:W-:Y:S05]  /*18430*/  @!P2 BRA `(.L_x_421) ;  /* 0x000000000004a947 */ /* 0x000fea0003800000 */
[----:B------:R0:W5:Y:S02]  /*18440*/  LDG.E.LTC128B R3, desc[UR44][R12.64+0x220] ;  /* 0x0002202c0c037981 */ /* 0x000164000c1e1920 */
.L_x_421:
[----:B------:R-:W-:Y:S05]  /*18450*/  BSYNC B1 ;  /* 0x0000000000017941 */ /* 0x000fea0003800000 */
.L_x_420:
        /* <DEDUP_REMOVED lines=9> */
.L_x_423:
[----:B------:R-:W-:Y:S05]  /*184f0*/  BSYNC B1 ;  /* 0x0000000000017941 */ /* 0x000fea0003800000 */
.L_x_422:
        /* <DEDUP_REMOVED lines=9> */
.L_x_425:
[----:B------:R-:W-:Y:S05]  /*18590*/  BSYNC B1 ;  /* 0x0000000000017941 */ /* 0x000fea0003800000 */
.L_x_424:
[----:B0----5:R-:W-:Y:S01]  /*185a0*/  FMUL R5, R3, R16 ;  /* 0x0000001003057220 */ /* 0x021fe20000400000 */
[----:B------:R-:W-:Y:S01]  /*185b0*/  ISETP.GT.AND P3, PT, R0, 0x91, P0 ;  /* 0x000000910000780c */ /* 0x000fe20000764270 */
[----:B------:R-:W-:Y:S02]  /*185c0*/  BSSY B1, `(.L_x_426) ;  /* 0x0000005000017945 */ /* 0x000fe40003800000 */
[----:B------:R-:W-:-:S05]  /*185d0*/  FFMA R5, R96, R2, R5 ;  /* 0x0000000260057223 */ /* 0x000fca0000000005 */
[----:B------:R0:W-:Y:S05]  /*185e0*/  @P2 STG.E desc[UR44][R8.64+0x240], R5 ;  /* 0x0002400508002986 */ /* 0x0001ea000c10192c */
[----:B------:R-:W-:Y:S05]  /*185f0*/  @!P3 BRA `(.L_x_427) ;  /* 0x000000000004b947 */ /* 0x000fea0003800000 */
[----:B------:R0:W5:Y:S02]  /*18600*/  LDG.E.LTC128B R3, desc[UR44][R6.64+0x244] ;  /* 0x0002442c06037981 */ /* 0x000164000c1e1920 */
.L_x_427:
[----:B------:R-:W-:Y:S05]  /*18610*/  BSYNC B1 ;  /* 0x0000000000017941 */ /* 0x000fea0003800000 */
.L_x_426:
[----:B-----5:R-:W-:Y:S01]  /*18620*/  FMUL R4, R3, R16 ;  /* 0x0000001003047220 */ /* 0x020fe20000400000 */
[----:B------:R-:W-:Y:S01]  /*18630*/  ISETP.GT.AND P2, PT, R0, 0x90, P1 ;  /* 0x000000900000780c */ /* 0x000fe20000f44270 */
[----:B------:R-:W-:Y:S02]  /*18640*/  BSSY B1, `(.L_x_428) ;  /* 0x0000005000017945 */ /* 0x000fe40003800000 */
[----:B------:R-:W-:-:S05]  /*18650*/  FFMA R97, R97, R2, R4 ;  /* 0x0000000261617223 */ /* 0x000fca0000000004 */
[----:B------:R0:W-:Y:S05]  /*18660*/  @P3 STG.E desc[UR44][R8.64+0x244], R97 ;  /* 0x0002446108003986 */ /* 0x0001ea000c10192c */
[----:B------:R-:W-:Y:S05]  /*18670*/  @!P2 BRA `(.L_x_429) ;  /* 0x000000000004a947 */ /* 0x000fea0003800000 */
[----:B------:R0:W5:Y:S02]  /*18680*/  LDG.E.LTC128B R3, desc[UR44][R12.64+0x240] ;  /* 0x0002402c0c037981 */ /* 0x000164000c1e1920 */
.L_x_429:
[----:B------:R-:W-:Y:S05]  /*18690*/  BSYNC B1 ;  /* 0x0000000000017941 */ /* 0x000fea0003800000 */
.L_x_428:
        /* <DEDUP_REMOVED lines=9> */
.L_x_431:
[----:B------:R-:W-:Y:S05]  /*18730*/  BSYNC B1 ;  /* 0x0000000000017941 */ /* 0x000fea0003800000 */
.L_x_430:
        /* <DEDUP_REMOVED lines=9> */
.L_x_433:
[----:B------:R-:W-:Y:S05]  /*187d0*/  BSYNC B1 ;  /* 0x0000000000017941 */ /* 0x000fea0003800000 */
.L_x_432:
[----:B0----5:R-:W-:Y:S01]  /*187e0*/  FMUL R5, R3, R16 ;  /* 0x0000001003057220 */ /* 0x021fe20000400000 */
[----:B------:R-:W-:Y:S01]  /*187f0*/  ISETP.GT.AND P3, PT, R0, 0x99, P0 ;  /* 0x000000990000780c */ /* 0x000fe20000764270 */
[----:B------:R-:W-:Y:S02]  /*18800*/  BSSY B1, `(.L_x_434) ;  /* 0x0000005000017945 */ /* 0x000fe40003800000 */
[----:B------:R-:W-:-:S05]  /*18810*/  FFMA R5, R100, R2, R5 ;  /* 0x0000000264057223 */ /* 0x000fca0000000005 */
[----:B------:R0:W-:Y:S05]  /*18820*/  @P2 STG.E desc[UR44][R8.64+0x260], R5 ;  /* 0x0002600508002986 */ /* 0x0001ea000c10192c */
[----:B------:R-:W-:Y:S05]  /*18830*/  @!P3 BRA `(.L_x_435) ;  /* 0x000000000004b947 */ /* 0x000fea0003800000 */
[----:B------:R0:W5:Y:S02]  /*18840*/  LDG.E.LTC128B R3, desc[UR44][R6.64+0x264] ;  /* 0x0002642c06037981 */ /* 0x000164000c1e1920 */
.L_x_435:
[----:B------:R-:W-:Y:S05]  /*18850*/  BSYNC B1 ;  /* 0x0000000000017941 */ /* 0x000fea0003800000 */
.L_x_434:
[----:B-----5:R-:W-:Y:S01]  /*18860*/  FMUL R4, R3, R16 ;  /* 0x0000001003047220 */ /* 0x020fe20000400000 */
[----:B------:R-:W-:Y:S01]  /*18870*/  ISETP.GT.AND P2, PT, R0, 0x98, P1 ;  /* 0x000000980000780c */ /* 0x000fe20000f44270 */
[----:B------:R-:W-:Y:S02]  /*18880*/  BSSY B1, `(.L_x_436) ;  /* 0x0000005000017945 */ /* 0x000fe40003800000 */
[----:B------:R-:W-:-:S05]  /*18890*/  FFMA R101, R101, R2, R4 ;  /* 0x0000000265657223 */ /* 0x000fca0000000004 */
[----:B------:R0:W-:Y:S05]  /*188a0*/  @P3 STG.E desc[UR44][R8.64+0x264], R101 ;  /* 0x0002646508003986 */ /* 0x0001ea000c10192c */
[----:B------:R-:W-:Y:S05]  /*188b0*/  @!P2 BRA `(.L_x_437) ;  /* 0x000000000004a947 */ /* 0x000fea0003800000 */
[----:B------:R0:W5:Y:S02]  /*188c0*/  LDG.E.LTC128B R3, desc[UR44][R12.64+0x260] ;  /* 0x0002602c0c037981 */ /* 0x000164000c1e1920 */
.L_x_437:
[----:B------:R-:W-:Y:S05]  /*188d0*/  BSYNC B1 ;  /* 0x0000000000017941 */ /* 0x000fea0003800000 */
.L_x_436:
        /* <DEDUP_REMOVED lines=9> */
.L_x_439:
[----:B------:R-:W-:Y:S05]  /*18970*/  BSYNC B1 ;  /* 0x0000000000017941 */ /* 0x000fea0003800000 */
.L_x_438:
        /* <DEDUP_REMOVED lines=9> */
.L_x_441:
[----:B------:R-:W-:Y:S05]  /*18a10*/  BSYNC B1 ;  /* 0x0000000000017941 */ /* 0x000fea0003800000 */
.L_x_440:
[----:B0----5:R-:W-:Y:S01]  /*18a20*/  FMUL R5, R3, R16 ;  /* 0x0000001003057220 */ /* 0x021fe20000400000 */
[----:B------:R-:W-:Y:S01]  /*18a30*/  ISETP.GT.AND P3, PT, R0, 0xa1, P0 ;  /* 0x000000a10000780c */ /* 0x000fe20000764270 */
[----:B------:R-:W-:Y:S02]  /*18a40*/  BSSY B1, `(.L_x_442) ;  /* 0x0000005000017945 */ /* 0x000fe40003800000 */
[----:B------:R-:W-:-:S05]  /*18a50*/  FFMA R5, R104, R2, R5 ;  /* 0x0000000268057223 */ /* 0x000fca0000000005 */
[----:B------:R0:W-:Y:S05]  /*18a60*/  @P2 STG.E desc[UR44][R8.64+0x280], R5 ;  /* 0x0002800508002986 */ /* 0x0001ea000c10192c */
[----:B------:R-:W-:Y:S05]  /*18a70*/  @!P3 BRA `(.L_x_443) ;  /* 0x000000000004b947 */ /* 0x000fea0003800000 */
[----:B------:R0:W5:Y:S02]  /*18a80*/  LDG.E.LTC128B R3, desc[UR44][R6.64+0x284] ;  /* 0x0002842c06037981 */ /* 0x000164000c1e1920 */
.L_x_443:
[----:B------:R-:W-:Y:S05]  /*18a90*/  BSYNC B1 ;  /* 0x0000000000017941 */ /* 0x000fea0003800000 */
.L_x_442:
[----:B-----5:R-:W-:Y:S01]  /*18aa0*/  FMUL R4, R3, R16 ;  /* 0x0000001003047220 */ /* 0x020fe20000400000 */
[----:B------:R-:W-:Y:S01]  /*18ab0*/  ISETP.GT.AND P2, PT, R0, 0xa0, P1 ;  /* 0x000000a00000780c */ /* 0x000fe20000f44270 */
[----:B------:R-:W-:Y:S02]  /*18ac0*/  BSSY B1, `(.L_x_444) ;  /* 0x0000005000017945 */ /* 0x000fe40003800000 */
[----:B------:R-:W-:-:S05]  /*18ad0*/  FFMA R105, R105, R2, R4 ;  /* 0x0000000269697223 */ /* 0x000fca0000000004 */
[----:B------:R0:W-:Y:S05]  /*18ae0*/  @P3 STG.E desc[UR44][R8.64+0x284], R105 ;  /* 0x0002846908003986 */ /* 0x0001ea000c10192c */
[----:B------:R-:W-:Y:S05]  /*18af0*/  @!P2 BRA `(.L_x_445) ;  /* 0x000000000004a947 */ /* 0x000fea0003800000 */
[----:B------:R0:W5:Y:S02]  /*18b00*/  LDG.E.LTC128B R3, desc[UR44][R12.64+0x280] ;  /* 0x0002802c0c037981 */ /* 0x000164000c1e1920 */
.L_x_445:
[----:B------:R-:W-:Y:S05]  /*18b10*/  BSYNC B1 ;  /* 0x0000000000017941 */ /* 0x000fea0003800000 */
.L_x_444:
        /* <DEDUP_REMOVED lines=9> */
.L_x_447:
[----:B------:R-:W-:Y:S05]  /*18bb0*/  BSYNC B1 ;  /* 0x0000000000017941 */ /* 0x000fea0003800000 */
.L_x_446:
        /* <DEDUP_REMOVED lines=9> */
.L_x_449:
[----:B------:R-:W-:Y:S05]  /*18c50*/  BSYNC B1 ;  /* 0x0000000000017941 */ /* 0x000fea0003800000 */
.L_x_448:
[----:B0----5:R-:W-:Y:S01]  /*18c60*/  FMUL R5, R3, R16 ;  /* 0x0000001003057220 */ /* 0x021fe20000400000 */
[----:B------:R-:W-:Y:S01]  /*18c70*/  ISETP.GT.AND P3, PT, R0, 0xa9, P0 ;  /* 0x000000a90000780c */ /* 0x000fe20000764270 */
[----:B------:R-:W-:Y:S02]  /*18c80*/  BSSY B1, `(.L_x_450) ;  /* 0x0000005000017945 */ /* 0x000fe40003800000 */
[----:B------:R-:W-:-:S05]  /*18c90*/  FFMA R5, R108, R2, R5 ;  /* 0x000000026c057223 */ /* 0x000fca0000000005 */
[----:B------:R0:W-:Y:S05]  /*18ca0*/  @P2 STG.E desc[UR44][R8.64+0x2a0], R5 ;  /* 0x0002a00508002986 */ /* 0x0001ea000c10192c */
[----:B------:R-:W-:Y:S05]  /*18cb0*/  @!P3 BRA `(.L_x_451) ;  /* 0x000000000004b947 */ /* 0x000fea0003800000 */
[----:B------:R0:W5:Y:S02]  /*18cc0*/  LDG.E.LTC128B R3, desc[UR44][R6.64+0x2a4] ;  /* 0x0002a42c06037981 */ /* 0x000164000c1e1920 */
.L_x_451:
[----:B------:R-:W-:Y:S05]  /*18cd0*/  BSYNC B1 ;  /* 0x0000000000017941 */ /* 0x000fea0003800000 */
.L_x_450:
[----:B-----5:R-:W-:Y:S01]  /*18ce0*/  FMUL R4, R3, R16 ;  /* 0x0000001003047220 */ /* 0x020fe20000400000 */
[----:B------:R-:W-:Y:S01]  /*18cf0*/  ISETP.GT.AND P2, PT, R0, 0xa8, P1 ;  /* 0x000000a80000780c */ /* 0x000fe20000f44270 */
[----:B------:R-:W-:Y:S02]  /*18d00*/  BSSY B1, `(.L_x_452) ;  /* 0x0000005000017945 */ /* 0x000fe40003800000 */
[----:B------:R-:W-:-:S05]  /*18d10*/  FFMA R109, R109, R2, R4 ;  /* 0x000000026d6d7223 */ /* 0x000fca0000000004 */
[----:B------:R0:W-:Y:S05]  /*18d20*/  @P3 STG.E desc[UR44][R8.64+0x2a4], R109 ;  /* 0x0002a46d08003986 */ /* 0x0001ea000c10192c */
[----:B------:R-:W-:Y:S05]  /*18d30*/  @!P2 BRA `(.L_x_453) ;  /* 0x000000000004a947 */ /* 0x000fea0003800000 */
[----:B------:R0:W5:Y:S02]  /*18d40*/  LDG.E.LTC128B R3, desc[UR44][R12.64+0x2a0] ;  /* 0x0002a02c0c037981 */ /* 0x000164000c1e1920 */
.L_x_453:
[----:B------:R-:W-:Y:S05]  /*18d50*/  BSYNC B1 ;  /* 0x0000000000017941 */ /* 0x000fea0003800000 */
.L_x_452:
        /* <DEDUP_REMOVED lines=9> */
.L_x_455:
[----:B------:R-:W-:Y:S05]  /*18df0*/  BSYNC B1 ;  /* 0x0000000000017941 */ /* 0x000fea0003800000 */
.L_x_454:
        /* <DEDUP_REMOVED lines=9> */
.L_x_457:
[----:B------:R-:W-:Y:S05]  /*18e90*/  BSYNC B1 ;  /* 0x0000000000017941 */ /* 0x000fea0003800000 */
.L_x_456:
[----:B0----5:R-:W-:Y:S01]  /*18ea0*/  FMUL R5, R3, R16 ;  /* 0x0000001003057220 */ /* 0x021fe20000400000 */
[----:B------:R-:W-:Y:S01]  /*18eb0*/  ISETP.GT.AND P3, PT, R0, 0xb1, P0 ;  /* 0x000000b10000780c */ /* 0x000fe20000764270 */
[----:B------:R-:W-:Y:S02]  /*18ec0*/  BSSY B1, `(.L_x_458) ;  /* 0x0000005000017945 */ /* 0x000fe40003800000 */
[----:B------:R-:W-:-:S05]  /*18ed0*/  FFMA R5, R112, R2, R5 ;  /* 0x0000000270057223 */ /* 0x000fca0000000005 */
[----:B------:R0:W-:Y:S05]  /*18ee0*/  @P2 STG.E desc[UR44][R8.64+0x2c0], R5 ;  /* 0x0002c00508002986 */ /* 0x0001ea000c10192c */
[----:B------:R-:W-:Y:S05]  /*18ef0*/  @!P3 BRA `(.L_x_459) ;  /* 0x000000000004b947 */ /* 0x000fea0003800000 */
[----:B------:R0:W5:Y:S02]  /*18f00*/  LDG.E.LTC128B R3, desc[UR44][R6.64+0x2c4] ;  /* 0x0002c42c06037981 */ /* 0x000164000c1e1920 */
.L_x_459:
[----:B------:R-:W-:Y:S05]  /*18f10*/  BSYNC B1 ;  /* 0x0000000000017941 */ /* 0x000fea0003800000 */
.L_x_458:
[----:B-----5:R-:W-:Y:S01]  /*18f20*/  FMUL R4, R3, R16 ;  /* 0x0000001003047220 */ /* 0x020fe20000400000 */
[----:B------:R-:W-:Y:S01]  /*18f30*/  ISETP.GT.AND P2, PT, R0, 0xb0, P1 ;  /* 0x000000b00000780c */ /* 0x000fe20000f44270 */
[----:B------:R-:W-:Y:S02]  /*18f40*/  BSSY B1, `(.L_x_460) ;  /* 0x0000005000017945 */ /* 0x000fe40003800000 */
[----:B------:R-:W-:-:S05]  /*18f50*/  FFMA R113, R113, R2, R4 ;  /* 0x0000000271717223 */ /* 0x000fca0000000004 */
[----:B------:R0:W-:Y:S05]  /*18f60*/  @P3 STG.E desc[UR44][R8.64+0x2c4], R113 ;  /* 0x0002c47108003986 */ /* 0x0001ea000c10192c */
[----:B------:R-:W-:Y:S05]  /*18f70*/  @!P2 BRA `(.L_x_461) ;  /* 0x000000000004a947 */ /* 0x000fea0003800000 */
[----:B------:R0:W5:Y:S02]  /*18f80*/  LDG.E.LTC128B R3, desc[UR44][R12.64+0x2c0] ;  /* 0x0002c02c0c037981 */ /* 0x000164000c1e1920 */
.L_x_461:
[----:B------:R-:W-:Y:S05]  /*18f90*/  BSYNC B1 ;  /* 0x0000000000017941 */ /* 0x000fea0003800000 */
.L_x_460:
        /* <DEDUP_REMOVED lines=9> */
.L_x_463:
[----:B------:R-:W-:Y:S05]  /*19030*/  BSYNC B1 ;  /* 0x0000000000017941 */ /* 0x000fea0003800000 */
.L_x_462:
        /* <DEDUP_REMOVED lines=9> */
.L_x_465:
[----:B------:R-:W-:Y:S05]  /*190d0*/  BSYNC B1 ;  /* 0x0000000000017941 */ /* 0x000fea0003800000 */
.L_x_464:
[----:B0----5:R-:W-:Y:S01]  /*190e0*/  FMUL R5, R3, R16 ;  /* 0x0000001003057220 */ /* 0x021fe20000400000 */
[----:B------:R-:W-:Y:S01]  /*190f0*/  ISETP.GT.AND P3, PT, R0, 0xb9, P0 ;  /* 0x000000b90000780c */ /* 0x000fe20000764270 */
[----:B------:R-:W-:Y:S02]  /*19100*/  BSSY B1, `(.L_x_466) ;  /* 0x0000005000017945 */ /* 0x000fe40003800000 */
[----:B------:R-:W-:-:S05]  /*19110*/  FFMA R5, R116, R2, R5 ;  /* 0x0000000274057223 */ /* 0x000fca0000000005 */
[----:B------:R0:W-:Y:S05]  /*19120*/  @P2 STG.E desc[UR44][R8.64+0x2e0], R5 ;  /* 0x0002e00508002986 */ /* 0x0001ea000c10192c */
[----:B------:R-:W-:Y:S05]  /*19130*/  @!P3 BRA `(.L_x_467) ;  /* 0x000000000004b947 */ /* 0x000fea0003800000 */
[----:B------:R0:W5:Y:S02]  /*19140*/  LDG.E.LTC128B R3, desc[UR44][R6.64+0x2e4] ;  /* 0x0002e42c06037981 */ /* 0x000164000c1e1920 */
.L_x_467:
[----:B------:R-:W-:Y:S05]  /*19150*/  BSYNC B1 ;  /* 0x0000000000017941 */ /* 0x000fea0003800000 */
.L_x_466:
[----:B-----5:R-:W-:Y:S01]  /*19160*/  FMUL R4, R3, R16 ;  /* 0x0000001003047220 */ /* 0x020fe20000400000 */
[----:B------:R-:W-:Y:S01]  /*19170*/  ISETP.GT.AND P2, PT, R0, 0xb8, P1 ;  /* 0x000000b80000780c */ /* 0x000fe20000f44270 */
[----:B------:R-:W-:Y:S02]  /*19180*/  BSSY B1, `(.L_x_468) ;  /* 0x0000005000017945 */ /* 0x000fe40003800000 */
[----:B------:R-:W-:-:S05]  /*19190*/  FFMA R117, R117, R2, R4 ;  /* 0x0000000275757223 */ /* 0x000fca0000000004 */
[----:B------:R0:W-:Y:S05]  /*191a0*/  @P3 STG.E desc[UR44][R8.64+0x2e4], R117 ;  /* 0x0002e47508003986 */ /* 0x0001ea000c10192c */
[----:B------:R-:W-:Y:S05]  /*191b0*/  @!P2 BRA `(.L_x_469) ;  /* 0x000000000004a947 */ /* 0x000fea0003800000 */
[----:B------:R0:W5:Y:S02]  /*191c0*/  LDG.E.LTC128B R3, desc[UR44][R12.64+0x2e0] ;  /* 0x0002e02c0c037981 */ /* 0x000164000c1e1920 */
.L_x_469:
[----:B------:R-:W-:Y:S05]  /*191d0*/  BSYNC B1 ;  /* 0x0000000000017941 */ /* 0x000fea0003800000 */
.L_x_468:
        /* <DEDUP_REMOVED lines=9> */
.L_x_471:
[----:B------:R-:W-:Y:S05]  /*19270*/  BSYNC B1 ;  /* 0x0000000000017941 */ /* 0x000fea0003800000 */
.L_x_470:
        /* <DEDUP_REMOVED lines=9> */
.L_x_473:
[----:B------:R-:W-:Y:S05]  /*19310*/  BSYNC B1 ;  /* 0x0000000000017941 */ /* 0x000fea0003800000 */
.L_x_472:
[----:B0----5:R-:W-:Y:S01]  /*19320*/  FMUL R5, R3, R16 ;  /* 0x0000001003057220 */ /* 0x021fe20000400000 */
[----:B------:R-:W-:Y:S01]  /*19330*/  ISETP.GT.AND P3, PT, R0, 0xc1, P0 ;  /* 0x000000c10000780c */ /* 0x000fe20000764270 */
[----:B------:R-:W-:Y:S02]  /*19340*/  BSSY B1, `(.L_x_474) ;  /* 0x0000005000017945 */ /* 0x000fe40003800000 */
[----:B------:R-:W-:-:S05]  /*19350*/  FFMA R5, R120, R2, R5 ;  /* 0x0000000278057223 */ /* 0x000fca0000000005 */
[----:B------:R0:W-:Y:S05]  /*19360*/  @P2 STG.E desc[UR44][R8.64+0x300], R5 ;  /* 0x0003000508002986 */ /* 0x0001ea000c10192c */
[----:B------:R-:W-:Y:S05]  /*19370*/  @!P3 BRA `(.L_x_475) ;  /* 0x000000000004b947 */ /* 0x000fea0003800000 */
[----:B------:R0:W5:Y:S02]  /*19380*/  LDG.E.LTC128B R3, desc[UR44][R6.64+0x304] ;  /* 0x0003042c06037981 */ /* 0x000164000c1e1920 */
.L_x_475:
[----:B------:R-:W-:Y:S05]  /*19390*/  BSYNC B1 ;  /* 0x0000000000017941 */ /* 0x000fea0003800000 */
.L_x_474:
[----:B-----5:R-:W-:Y:S01]  /*193a0*/  FMUL R4, R3, R16 ;  /* 0x0000001003047220 */ /* 0x020fe20000400000 */
[----:B------:R-:W-:Y:S01]  /*193b0*/  ISETP.GT.AND P2, PT, R0, 0xc0, P1 ;  /* 0x000000c00000780c */ /* 0x000fe20000f44270 */
[----:B------:R-:W-:Y:S02]  /*193c0*/  BSSY B1, `(.L_x_476) ;  /* 0x0000005000017945 */ /* 0x000fe40003800000 */
[----:B------:R-:W-:-:S05]  /*193d0*/  FFMA R121, R121, R2, R4 ;  /* 0x0000000279797223 */ /* 0x000fca0000000004 */
[----:B------:R0:W-:Y:S05]  /*193e0*/  @P3 STG.E desc[UR44][R8.64+0x304], R121 ;  /* 0x0003047908003986 */ /* 0x0001ea000c10192c */
[----:B------:R-:W-:Y:S05]  /*193f0*/  @!P2 BRA `(.L_x_477) ;  /* 0x000000000004a947 */ /* 0x000fea0003800000 */
[----:B------:R0:W5:Y:S02]  /*19400*/  LDG.E.LTC128B R3, desc[UR44][R12.64+0x300] ;  /* 0x0003002c0c037981 */ /* 0x000164000c1e1920 */
.L_x_477:
[----:B------:R-:W-:Y:S05]  /*19410*/  BSYNC B1 ;  /* 0x0000000000017941 */ /* 0x000fea0003800000 */
.L_x_476:
        /* <DEDUP_REMOVED lines=9> */
.L_x_479:
[----:B------:R-:W-:Y:S05]  /*194b0*/  BSYNC B1 ;  /* 0x0000000000017941 */ /* 0x000fea0003800000 */
.L_x_478:
        /* <DEDUP_REMOVED lines=9> */
.L_x_481:
[----:B------:R-:W-:Y:S05]  /*19550*/  BSYNC B1 ;  /* 0x0000000000017941 */ /* 0x000fea0003800000 */
.L_x_480:
[----:B0----5:R-:W-:Y:S01]  /*19560*/  FMUL R5, R3, R16 ;  /* 0x0000001003057220 */ /* 0x021fe20000400000 */
[----:B------:R-:W-:Y:S01]  /*19570*/  ISETP.GT.AND P3, PT, R0, 0xc9, P0 ;  /* 0x000000c90000780c */ /* 0x000fe20000764270 */
[----:B------:R-:W-:Y:S02]  /*19580*/  BSSY B1, `(.L_x_482) ;  /* 0x0000005000017945 */ /* 0x000fe40003800000 */
[----:B------:R-:W-:-:S05]  /*19590*/  FFMA R5, R124, R2, R5 ;  /* 0x000000027c057223 */ /* 0x000fca0000000005 */
[----:B------:R0:W-:Y:S05]  /*195a0*/  @P2 STG.E desc[UR44][R8.64+0x320], R5 ;  /* 0x0003200508002986 */ /* 0x0001ea000c10192c */
[----:B------:R-:W-:Y:S05]  /*195b0*/  @!P3 BRA `(.L_x_483) ;  /* 0x000000000004b947 */ /* 0x000fea0003800000 */
[----:B------:R0:W5:Y:S02]  /*195c0*/  LDG.E.LTC128B R3, desc[UR44][R6.64+0x324] ;  /* 0x0003242c06037981 */ /* 0x000164000c1e1920 */
.L_x_483:
[----:B------:R-:W-:Y:S05]  /*195d0*/  BSYNC B1 ;  /* 0x0000000000017941 */ /* 0x000fea0003800000 */
.L_x_482:
[----:B-----5:R-:W-:Y:S01]  /*195e0*/  FMUL R4, R3, R16 ;  /* 0x0000001003047220 */ /* 0x020fe20000400000 */
[----:B------:R-:W-:Y:S01]  /*195f0*/  ISETP.GT.AND P2, PT, R0, 0xc8, P1 ;  /* 0x000000c80000780c */ /* 0x000fe20000f44270 */
[----:B------:R-:W-:Y:S02]  /*19600*/  BSSY B1, `(.L_x_484) ;  /* 0x0000005000017945 */ /* 0x000fe40003800000 */
[----:B------:R-:W-:-:S05]  /*19610*/  FFMA R125, R125, R2, R4 ;  /* 0x000000027d7d7223 */ /* 0x000fca0000000004 */
[----:B------:R0:W-:Y:S05]  /*19620*/  @P3 STG.E desc[UR44][R8.64+0x324], R125 ;  /* 0x0003247d08003986 */ /* 0x0001ea000c10192c */
[----:B------:R-:W-:Y:S05]  /*19630*/  @!P2 BRA `(.L_x_485) ;  /* 0x000000000004a947 */ /* 0x000fea0003800000 */
[----:B------:R0:W5:Y:S02]  /*19640*/  LDG.E.LTC128B R3, desc[UR44][R12.64+0x320] ;  /* 0x0003202c0c037981 */ /* 0x000164000c1e1920 */
.L_x_485:
[----:B------:R-:W-:Y:S05]  /*19650*/  BSYNC B1 ;  /* 0x0000000000017941 */ /* 0x000fea0003800000 */
.L_x_484:
        /* <DEDUP_REMOVED lines=9> */
.L_x_487:
[----:B------:R-:W-:Y:S05]  /*196f0*/  BSYNC B1 ;  /* 0x0000000000017941 */ /* 0x000fea0003800000 */
.L_x_486:
        /* <DEDUP_REMOVED lines=9> */
.L_x_489:
[----:B------:R-:W-:Y:S05]  /*19790*/  BSYNC B1 ;  /* 0x0000000000017941 */ /* 0x000fea0003800000 */
.L_x_488:
[----:B0----5:R-:W-:Y:S01]  /*197a0*/  FMUL R5, R3, R16 ;  /* 0x0000001003057220 */ /* 0x021fe20000400000 */
[----:B------:R-:W-:Y:S01]  /*197b0*/  ISETP.GT.AND P3, PT, R0, 0xd1, P0 ;  /* 0x000000d10000780c */ /* 0x000fe20000764270 */
[----:B------:R-:W-:Y:S02]  /*197c0*/  BSSY B1, `(.L_x_490) ;  /* 0x0000005000017945 */ /* 0x000fe40003800000 */
[----:B------:R-:W-:-:S05]  /*197d0*/  FFMA R5, R128, R2, R5 ;  /* 0x0000000280057223 */ /* 0x000fca0000000005 */
[----:B------:R0:W-:Y:S05]  /*197e0*/  @P2 STG.E desc[UR44][R8.64+0x340], R5 ;  /* 0x0003400508002986 */ /* 0x0001ea000c10192c */
[----:B------:R-:W-:Y:S05]  /*197f0*/  @!P3 BRA `(.L_x_491) ;  /* 0x000000000004b947 */ /* 0x000fea0003800000 */
[----:B------:R0:W5:Y:S02]  /*19800*/  LDG.E.LTC128B R3, desc[UR44][R6.64+0x344] ;  /* 0x0003442c06037981 */ /* 0x000164000c1e1920 */
.L_x_491:
[----:B------:R-:W-:Y:S05]  /*19810*/  BSYNC B1 ;  /* 0x0000000000017941 */ /* 0x000fea0003800000 */
.L_x_490:
[----:B-----5:R-:W-:Y:S01]  /*19820*/  FMUL R4, R3, R16 ;  /* 0x0000001003047220 */ /* 0x020fe20000400000 */
[----:B------:R-:W-:Y:S01]  /*19830*/  ISETP.GT.AND P2, PT, R0, 0xd0, P1 ;  /* 0x000000d00000780c */ /* 0x000fe20000f44270 */
[----:B------:R-:W-:Y:S02]  /*19840*/  BSSY B1, `(.L_x_492) ;  /* 0x0000005000017945 */ /* 0x000fe40003800000 */
[----:B------:R-:W-:-:S05]  /*19850*/  FFMA R129, R129, R2, R4 ;  /* 0x0000000281817223 */ /* 0x000fca0000000004 */
[----:B------:R0:W-:Y:S05]  /*19860*/  @P3 STG.E desc[UR44][R8.64+0x344], R129 ;  /* 0x0003448108003986 */ /* 0x0001ea000c10192c */
[----:B------:R-:W-:Y:S05]  /*19870*/  @!P2 BRA `(.L_x_493) ;  /* 0x000000000004a947 */ /* 0x000fea0003800000 */
[----:B------:R0:W5:Y:S02]  /*19880*/  LDG.E.LTC128B R3, desc[UR44][R12.64+0x340] ;  /* 0x0003402c0c037981 */ /* 0x000164000c1e1920 */
.L_x_493:
[----:B------:R-:W-:Y:S05]  /*19890*/  BSYNC B1 ;  /* 0x0000000000017941 */ /* 0x000fea0003800000 */
.L_x_492:
        /* <DEDUP_REMOVED lines=9> */
.L_x_495:
[----:B------:R-:W-:Y:S05]  /*19930*/  BSYNC B1 ;  /* 0x0000000000017941 */ /* 0x000fea0003800000 */
.L_x_494:
        /* <DEDUP_REMOVED lines=9> */
.L_x_497:
[----:B------:R-:W-:Y:S05]  /*199d0*/  BSYNC B1 ;  /* 0x0000000000017941 */ /* 0x000fea0003800000 */
.L_x_496:
[----:B0----5:R-:W-:Y:S01]  /*199e0*/  FMUL R5, R3, R16 ;  /* 0x0000001003057220 */ /* 0x021fe20000400000 */
[----:B------:R-:W-:Y:S01]  /*199f0*/  ISETP.GT.AND P3, PT, R0, 0xd9, P0 ;  /* 0x000000d90000780c */ /* 0x000fe20000764270 */
[----:B------:R-:W-:Y:S02]  /*19a00*/  BSSY B1, `(.L_x_498) ;  /* 0x0000005000017945 */ /* 0x000fe40003800000 */
[----:B------:R-:W-:-:S05]  /*19a10*/  FFMA R5, R132, R2, R5 ;  /* 0x0000000284057223 */ /* 0x000fca0000000005 */
[----:B------:R0:W-:Y:S05]  /*19a20*/  @P2 STG.E desc[UR44][R8.64+0x360], R5 ;  /* 0x0003600508002986 */ /* 0x0001ea000c10192c */
[----:B------:R-:W-:Y:S05]  /*19a30*/  @!P3 BRA `(.L_x_499) ;  /* 0x000000000004b947 */ /* 0x000fea0003800000 */
[----:B------:R0:W5:Y:S02]  /*19a40*/  LDG.E.LTC128B R3, desc[UR44][R6.64+0x364] ;  /* 0x0003642c06037981 */ /* 0x000164000c1e1920 */
.L_x_499:
[----:B------:R-:W-:Y:S05]  /*19a50*/  BSYNC B1 ;  /* 0x0000000000017941 */ /* 0x000fea0003800000 */
.L_x_498:
[----:B-----5:R-:W-:Y:S01]  /*19a60*/  FMUL R4, R3, R16 ;  /* 0x0000001003047220 */ /* 0x020fe20000400000 */
[----:B------:R-:W-:Y:S01]  /*19a70*/  ISETP.GT.AND P2, PT, R0, 0xd8, P1 ;  /* 0x000000d80000780c */ /* 0x000fe20000f44270 */
[----:B------:R-:W-:Y:S02]  /*19a80*/  BSSY B1, `(.L_x_500) ;  /* 0x0000005000017945 */ /* 0x000fe40003800000 */
[----:B------:R-:W-:-:S05]  /*19a90*/  FFMA R133, R133, R2, R4 ;  /* 0x0000000285857223 */ /* 0x000fca0000000004 */
[----:B------:R0:W-:Y:S05]  /*19aa0*/  @P3 STG.E desc[UR44][R8.64+0x364], R133 ;  /* 0x0003648508003986 */ /* 0x0001ea000c10192c */
[----:B------:R-:W-:Y:S05]  /*19ab0*/  @!P2 BRA `(.L_x_501) ;  /* 0x000000000004a947 */ /* 0x000fea0003800000 */
[----:B------:R0:W5:Y:S02]  /*19ac0*/  LDG.E.LTC128B R3, desc[UR44][R12.64+0x360] ;  /* 0x0003602c0c037981 */ /* 0x000164000c1e1920 */
.L_x_501:
[----:B------:R-:W-:Y:S05]  /*19ad0*/  BSYNC B1 ;  /* 0x0000000000017941 */ /* 0x000fea0003800000 */
.L_x_500:
        /* <DEDUP_REMOVED lines=9> */
.L_x_503:
[----:B------:R-:W-:Y:S05]  /*19b70*/  BSYNC B1 ;  /* 0x0000000000017941 */ /* 0x000fea0003800000 */
.L_x_502:
        /* <DEDUP_REMOVED lines=9> */
.L_x_505:
[----:B------:R-:W-:Y:S05]  /*19c10*/  BSYNC B1 ;  /* 0x0000000000017941 */ /* 0x000fea0003800000 */
.L_x_504:
[----:B0----5:R-:W-:Y:S01]  /*19c20*/  FMUL R5, R3, R16 ;  /* 0x0000001003057220 */ /* 0x021fe20000400000 */
[----:B------:R-:W-:Y:S01]  /*19c30*/  ISETP.GT.AND P3, PT, R0, 0xe1, P0 ;  /* 0x000000e10000780c */ /* 0x000fe20000764270 */
[----:B------:R-:W-:Y:S02]  /*19c40*/  BSSY B1, `(.L_x_506) ;  /* 0x0000005000017945 */ /* 0x000fe40003800000 */
[----:B------:R-:W-:-:S05]  /*19c50*/  FFMA R5, R136, R2, R5 ;  /* 0x0000000288057223 */ /* 0x000fca0000000005 */
[----:B------:R0:W-:Y:S05]  /*19c60*/  @P2 STG.E desc[UR44][R8.64+0x380], R5 ;  /* 0x0003800508002986 */ /* 0x0001ea000c10192c */
[----:B------:R-:W-:Y:S05]  /*19c70*/  @!P3 BRA `(.L_x_507) ;  /* 0x000000000004b947 */ /* 0x000fea0003800000 */
[----:B------:R0:W5:Y:S02]  /*19c80*/  LDG.E.LTC128B R3, desc[UR44][R6.64+0x384] ;  /* 0x0003842c06037981 */ /* 0x000164000c1e1920 */
.L_x_507:
[----:B------:R-:W-:Y:S05]  /*19c90*/  BSYNC B1 ;  /* 0x0000000000017941 */ /* 0x000fea0003800000 */
.L_x_506:
[----:B-----5:R-:W-:Y:S01]  /*19ca0*/  FMUL R4, R3, R16 ;  /* 0x0000001003047220 */ /* 0x020fe20000400000 */
[----:B------:R-:W-:Y:S01]  /*19cb0*/  ISETP.GT.AND P2, PT, R0, 0xe0, P1 ;  /* 0x000000e00000780c */ /* 0x000fe20000f44270 */
[----:B------:R-:W-:Y:S02]  /*19cc0*/  BSSY B1, `(.L_x_508) ;  /* 0x0000005000017945 */ /* 0x000fe40003800000 */
[----:B------:R-:W-:-:S05]  /*19cd0*/  FFMA R137, R137, R2, R4 ;  /* 0x0000000289897223 */ /* 0x000fca0000000004 */
[----:B------:R0:W-:Y:S05]  /*19ce0*/  @P3 STG.E desc[UR44][R8.64+0x384], R137 ;  /* 0x0003848908003986 */ /* 0x0001ea000c10192c */
[----:B------:R-:W-:Y:S05]  /*19cf0*/  @!P2 BRA `(.L_x_509) ;  /* 0x000000000004a947 */ /* 0x000fea0003800000 */
[----:B------:R0:W5:Y:S02]  /*19d00*/  LDG.E.LTC128B R3, desc[UR44][R12.64+0x380] ;  /* 0x0003802c0c037981 */ /* 0x000164000c1e1920 */
.L_x_509:
[----:B------:R-:W-:Y:S05]  /*19d10*/  BSYNC B1 ;  /* 0x0000000000017941 */ /* 0x000fea0003800000 */
.L_x_508:
        /* <DEDUP_REMOVED lines=9> */
.L_x_511:
[----:B------:R-:W-:Y:S05]  /*19db0*/  BSYNC B1 ;  /* 0x0000000000017941 */ /* 0x000fea0003800000 */
.L_x_510:
        /* <DEDUP_REMOVED lines=9> */
.L_x_513:
[----:B------:R-:W-:Y:S05]  /*19e50*/  BSYNC B1 ;  /* 0x0000000000017941 */ /* 0x000fea0003800000 */
.L_x_512:
[----:B0----5:R-:W-:Y:S01]  /*19e60*/  FMUL R5, R3, R16 ;  /* 0x0000001003057220 */ /* 0x021fe20000400000 */
[----:B------:R-:W-:Y:S01]  /*19e70*/  ISETP.GT.AND P3, PT, R0, 0xe9, P0 ;  /* 0x000000e90000780c */ /* 0x000fe20000764270 */
[----:B------:R-:W-:Y:S02]  /*19e80*/  BSSY B1, `(.L_x_514) ;  /* 0x0000005000017945 */ /* 0x000fe40003800000 */
[----:B------:R-:W-:-:S05]  /*19e90*/  FFMA R5, R140, R2, R5 ;  /* 0x000000028c057223 */ /* 0x000fca0000000005 */
[----:B------:R0:W-:Y:S05]  /*19ea0*/  @P2 STG.E desc[UR44][R8.64+0x3a0], R5 ;  /* 0x0003a00508002986 */ /* 0x0001ea000c10192c */
[----:B------:R-:W-:Y:S05]  /*19eb0*/  @!P3 BRA `(.L_x_515) ;  /* 0x000000000004b947 */ /* 0x000fea0003800000 */
[----:B------:R0:W5:Y:S02]  /*19ec0*/  LDG.E.LTC128B R3, desc[UR44][R6.64+0x3a4] ;  /* 0x0003a42c06037981 */ /* 0x000164000c1e1920 */
.L_x_515:
[----:B------:R-:W-:Y:S05]  /*19ed0*/  BSYNC B1 ;  /* 0x0000000000017941 */ /* 0x000fea0003800000 */
.L_x_514:
[----:B-----5:R-:W-:Y:S01]  /*19ee0*/  FMUL R4, R3, R16 ;  /* 0x0000001003047220 */ /* 0x020fe20000400000 */
[----:B------:R-:W-:Y:S01]  /*19ef0*/  ISETP.GT.AND P2, PT, R0, 0xe8, P1 ;  /* 0x000000e80000780c */ /* 0x000fe20000f44270 */
[----:B------:R-:W-:Y:S02]  /*19f00*/  BSSY B1, `(.L_x_516) ;  /* 0x0000005000017945 */ /* 0x000fe40003800000 */
[----:B------:R-:W-:-:S05]  /*19f10*/  FFMA R141, R141, R2, R4 ;  /* 0x000000028d8d7223 */ /* 0x000fca0000000004 */
[----:B------:R0:W-:Y:S05]  /*19f20*/  @P3 STG.E desc[UR44][R8.64+0x3a4], R141 ;  /* 0x0003a48d08003986 */ /* 0x0001ea000c10192c */
[----:B------:R-:W-:Y:S05]  /*19f30*/  @!P2 BRA `(.L_x_517) ;  /* 0x000000000004a947 */ /* 0x000fea0003800000 */
[----:B------:R0:W5:Y:S02]  /*19f40*/  LDG.E.LTC128B R3, desc[UR44][R12.64+0x3a0] ;  /* 0x0003a02c0c037981 */ /* 0x000164000c1e1920 */
.L_x_517:
[----:B------:R-:W-:Y:S05]  /*19f50*/  BSYNC B1 ;  /* 0x0000000000017941 */ /* 0x000fea0003800000 */
.L_x_516:
        /* <DEDUP_REMOVED lines=9> */
.L_x_519:
[----:B------:R-:W-:Y:S05]  /*19ff0*/  BSYNC B1 ;  /* 0x0000000000017941 */ /* 0x000fea0003800000 */
.L_x_518:
        /* <DEDUP_REMOVED lines=9> */
.L_x_521:
[----:B------:R-:W-:Y:S05]  /*1a090*/  BSYNC B1 ;  /* 0x0000000000017941 */ /* 0x000fea0003800000 */
.L_x_520:
[----:B0----5:R-:W-:Y:S01]  /*1a0a0*/  FMUL R5, R3, R16 ;  /* 0x0000001003057220 */ /* 0x021fe20000400000 */
[----:B------:R-:W-:Y:S01]  /*1a0b0*/  ISETP.GT.AND P3, PT, R0, 0xf1, P0 ;  /* 0x000000f10000780c */ /* 0x000fe20000764270 */
[----:B------:R-:W-:Y:S02]  /*1a0c0*/  BSSY B1, `(.L_x_522) ;  /* 0x0000005000017945 */ /* 0x000fe40003800000 */
[----:B------:R-:W-:-:S05]  /*1a0d0*/  FFMA R5, R144, R2, R5 ;  /* 0x0000000290057223 */ /* 0x000fca0000000005 */
[----:B------:R0:W-:Y:S05]  /*1a0e0*/  @P2 STG.E desc[UR44][R8.64+0x3c0], R5 ;  /* 0x0003c00508002986 */ /* 0x0001ea000c10192c */
[----:B------:R-:W-:Y:S05]  /*1a0f0*/  @!P3 BRA `(.L_x_523) ;  /* 0x000000000004b947 */ /* 0x000fea0003800000 */
[----:B------:R0:W5:Y:S02]  /*1a100*/  LDG.E.LTC128B R3, desc[UR44][R6.64+0x3c4] ;  /* 0x0003c42c06037981 */ /* 0x000164000c1e1920 */
.L_x_523:
[----:B------:R-:W-:Y:S05]  /*1a110*/  BSYNC B1 ;  /* 0x0000000000017941 */ /* 0x000fea0003800000 */
.L_x_522:
[----:B-----5:R-:W-:Y:S01]  /*1a120*/  FMUL R4, R3, R16 ;  /* 0x0000001003047220 */ /* 0x020fe20000400000 */
[----:B------:R-:W-:Y:S01]  /*1a130*/  ISETP.GT.AND P2, PT, R0, 0xf0, P1 ;  /* 0x000000f00000780c */ /* 0x000fe20000f44270 */
[----:B------:R-:W-:Y:S02]  /*1a140*/  BSSY B1, `(.L_x_524) ;  /* 0x0000005000017945 */ /* 0x000fe40003800000 */
[----:B------:R-:W-:-:S05]  /*1a150*/  FFMA R145, R145, R2, R4 ;  /* 0x0000000291917223 */ /* 0x000fca0000000004 */
[----:B------:R0:W-:Y:S05]  /*1a160*/  @P3 STG.E desc[UR44][R8.64+0x3c4], R145 ;  /* 0x0003c49108003986 */ /* 0x0001ea000c10192c */
[----:B------:R-:W-:Y:S05]  /*1a170*/  @!P2 BRA `(.L_x_525) ;  /* 0x000000000004a947 */ /* 0x000fea0003800000 */
[----:B------:R0:W5:Y:S02]  /*1a180*/  LDG.E.LTC128B R3, desc[UR44][R12.64+0x3c0] ;  /* 0x0003c02c0c037981 */ /* 0x000164000c1e1920 */
.L_x_525:
[----:B------:R-:W-:Y:S05]  /*1a190*/  BSYNC B1 ;  /* 0x0000000000017941 */ /* 0x000fea0003800000 */
.L_x_524:
        /* <DEDUP_REMOVED lines=9> */
.L_x_527:
[----:B------:R-:W-:Y:S05]  /*1a230*/  BSYNC B1 ;  /* 0x0000000000017941 */ /* 0x000fea0003800000 */
.L_x_526:
        /* <DEDUP_REMOVED lines=9> */
.L_x_529:
[----:B------:R-:W-:Y:S05]  /*1a2d0*/  BSYNC B1 ;  /* 0x0000000000017941 */ /* 0x000fea0003800000 */
.L_x_528:
[----:B0----5:R-:W-:Y:S01]  /*1a2e0*/  FMUL R5, R3, R16 ;  /* 0x0000001003057220 */ /* 0x021fe20000400000 */
[----:B------:R-:W-:Y:S01]  /*1a2f0*/  ISETP.GT.AND P0, PT, R0, 0xf9, P0 ;  /* 0x000000f90000780c */ /* 0x000fe20000704270 */
[----:B------:R-:W-:Y:S02]  /*1a300*/  BSSY B1, `(.L_x_530) ;  /* 0x0000005000017945 */ /* 0x000fe40003800000 */
[----:B------:R-:W-:-:S05]  /*1a310*/  FFMA R5, R148, R2, R5 ;  /* 0x0000000294057223 */ /* 0x000fca0000000005 */
[----:B------:R0:W-:Y:S05]  /*1a320*/  @P2 STG.E desc[UR44][R8.64+0x3e0], R5 ;  /* 0x0003e00508002986 */ /* 0x0001ea000c10192c */
[----:B------:R-:W-:Y:S05]  /*1a330*/  @!P0 BRA `(.L_x_531) ;  /* 0x0000000000048947 */ /* 0x000fea0003800000 */
[----:B------:R0:W5:Y:S02]  /*1a340*/  LDG.E.LTC128B R3, desc[UR44][R6.64+0x3e4] ;  /* 0x0003e42c06037981 */ /* 0x000164000c1e1920 */
.L_x_531:
[----:B------:R-:W-:Y:S05]  /*1a350*/  BSYNC B1 ;  /* 0x0000000000017941 */ /* 0x000fea0003800000 */
.L_x_530:
[----:B-----5:R-:W-:Y:S01]  /*1a360*/  FMUL R4, R3, R16 ;  /* 0x0000001003047220 */ /* 0x020fe20000400000 */
[----:B------:R-:W-:Y:S01]  /*1a370*/  ISETP.GT.AND P2, PT, R0, 0xf8, P1 ;  /* 0x000000f80000780c */ /* 0x000fe20000f44270 */
[----:B------:R-:W-:Y:S02]  /*1a380*/  BSSY B1, `(.L_x_532) ;  /* 0x0000005000017945 */ /* 0x000fe40003800000 */
[----:B------:R-:W-:-:S05]  /*1a390*/  FFMA R149, R149, R2, R4 ;  /* 0x0000000295957223 */ /* 0x000fca0000000004 */
[----:B------:R0:W-:Y:S05]  /*1a3a0*/  @P0 STG.E desc[UR44][R8.64+0x3e4], R149 ;  /* 0x0003e49508000986 */ /* 0x0001ea000c10192c */
[----:B------:R-:W-:Y:S05]  /*1a3b0*/  @!P2 BRA `(.L_x_533) ;  /* 0x000000000004a947 */ /* 0x000fea0003800000 */
[----:B------:R0:W5:Y:S02]  /*1a3c0*/  LDG.E.LTC128B R3, desc[UR44][R12.64+0x3e0] ;  /* 0x0003e02c0c037981 */ /* 0x000164000c1e1920 */
.L_x_533:
[----:B------:R-:W-:Y:S05]  /*1a3d0*/  BSYNC B1 ;  /* 0x0000000000017941 */ /* 0x000fea0003800000 */
.L_x_532:
[----:B0----5:R-:W-:Y:S01]  /*1a3e0*/  FMUL R5, R3, R16 ;  /* 0x0000001003057220 */ /* 0x021fe20000400000 */
[----:B------:R-:W-:Y:S01]  /*1a3f0*/  @P2 IMAD.MOV.U32 R4, RZ, RZ, R158 ;  /* 0x000000ffff042224 */ /* 0x000fe200078e009e */
[----:B------:R-:W-:Y:S01]  /*1a400*/  ISETP.GT.AND P1, PT, R0, 0xf9, P1 ;  /* 0x000000f90000780c */ /* 0x000fe20000f24270 */
[----:B------:R-:W-:Y:S01]  /*1a410*/  BSSY B1, `(.L_x_534) ;  /* 0x0000006000017945 */ /* 0x000fe20003800000 */
[----:B-1----:R-:W-:Y:S01]  /*1a420*/  FFMA R7, R150, R2, R5 ;  /* 0x0000000296077223 */ /* 0x002fe20000000005 */
[----:B------:R-:W-:-:S05]  /*1a430*/  @P2 MOV R5, R159 ;  /* 0x0000009f00052202 */ /* 0x000fca0000000f00 */
[----:B------:R0:W-:Y:S05]  /*1a440*/  @P2 STG.E desc[UR44][R4.64+0x3e0], R7 ;  /* 0x0003e00704002986 */ /* 0x0001ea000c10192c */
[----:B------:R-:W-:Y:S05]  /*1a450*/  @!P1 BRA `(.L_x_535) ;  /* 0x0000000000049947 */ /* 0x000fea0003800000 */
[----:B------:R1:W5:Y:S02]  /*1a460*/  LDG.E.LTC128B R3, desc[UR44][R12.64+0x3e4] ;  /* 0x0003e42c0c037981 */ /* 0x000364000c1e1920 */
.L_x_535:
[----:B------:R-:W-:Y:S05]  /*1a470*/  BSYNC B1 ;  /* 0x0000000000017941 */ /* 0x000fea0003800000 */
.L_x_534:
[----:B-----5:R-:W-:-:S04]  /*1a480*/  FMUL R0, R3, R16 ;  /* 0x0000001003007220 */ /* 0x020fc80000400000 */
[----:B------:R-:W-:Y:S01]  /*1a490*/  FFMA R151, R151, R2, R0 ;  /* 0x0000000297977223 */ /* 0x000fe20000000000 */
[----:B------:R-:W-:Y:S06]  /*1a4a0*/  @!P1 BRA `(.L_x_536) ;  /* 0x00000040003c9947 */ /* 0x000fec0003800000 */
[----:B------:R0:W-:Y:S01]  /*1a4b0*/  STG.E desc[UR44][R158.64+0x3e4], R151 ;  /* 0x0003e4979e007986 */ /* 0x0001e2000c10192c */
[----:B------:R-:W-:Y:S05]  /*1a4c0*/  BRA `(.L_x_536) ;  /* 0x0000004000347947 */ /* 0x000fea0003800000 */
.L_x_29:
[----:B------:R-:W2:Y:S01]  /*1a4d0*/  LDL.LU R3, [R1] ;  /* 0x0000000001037983 */ /* 0x000ea20000300800 */
[----:B------:R-:W-:-:S03]  /*1a4e0*/  ULDC.64 UR4, c[0x0][0x5c0] ;  /* 0x0001700000047ab9 */ /* 0x000fc60000000a00 */
[----:B------:R-:W3:Y:S04]  /*1a4f0*/  LDL.LU R8, [R1+0x5c] ;  /* 0x00005c0001087983 */ /* 0x000ee80000300800 */
[----:B------:R-:W4:Y:S04]  /*1a500*/  LDL.LU R9, [R1+0x60] ;  /* 0x0000600001097983 */ /* 0x000f280000300800 */
[----:B------:R-:W5:Y:S04]  /*1a510*/  LDL.LU R235, [R1+0x88] ;  /* 0x0000880001eb7983 */ /* 0x000f680000300800 */
        /* <DEDUP_REMOVED lines=92> */
[----:B------:R-:W5:Y:S01]  /*1aae0*/  LDL.LU R12, [R1+0x1fc] ;  /* 0x0001fc00010c7983 */ /* 0x000f620000300800 */
[----:B------:R-:W-:-:S03]  /*1aaf0*/  LEA R4, P0, R6, UR4, 0x2 ;  /* 0x0000000406047c11 */ /* 0x000fc6000f8010ff */
[----:B------:R-:W3:Y:S01]  /*1ab00*/  LDL.LU R7, [R1+0x4] ;  /* 0x0000040001077983 */ /* 0x000ee20000300800 */
[----:B------:R-:W-:Y:S02]  /*1ab10*/  LEA.HI.X R5, R6, UR5, R10, 0x2, P0 ;  /* 0x0000000506057c11 */ /* 0x000fe400080f140a */
[----:B------:R-:W-:Y:S01]  /*1ab20*/  ISETP.GT.AND P0, PT, R0, 0x1, P3 ;  /* 0x000000010000780c */ /* 0x000fe20001f04270 */
[-C--:B--2---:R-:W-:Y:S01]  /*1ab30*/  FMUL R3, R3, R2.reuse ;  /* 0x0000000203037220 */ /* 0x084fe20000400000 */
[----:B------:R-:W2:Y:S04]  /*1ab40*/  LDL.LU R10, [R1+0x84] ;  /* 0x00008400010a7983 */ /* 0x000ea80000300800 */
[----:B------:R3:W-:Y:S02]  /*1ab50*/  @P1 STG.E desc[UR44][R4.64], R3 ;  /* 0x0000000304001986 */ /* 0x0007e4000c10192c */
[----:B---3--:R-:W-:-:S05]  /*1ab60*/  FMUL R3, R7, R2 ;  /* 0x0000000207037220 */ /* 0x008fca0000400000 */
[----:B------:R0:W-:Y:S04]  /*1ab70*/  @P0 STG.E desc[UR44][R4.64+0x4], R3 ;  /* 0x0000040304000986 */ /* 0x0001e8000c10192c */
[----:B0-----:R-:W3:Y:S01]  /*1ab80*/  LDL.LU R3, [R1+0x8] ;  /* 0x0000080001037983 */ /* 0x001ee20000300800 */
[----:B------:R-:W-:Y:S01]  /*1ab90*/  ISETP.GT.AND P2, PT, R17, 0x8, PT ;  /* 0x000000081100780c */ /* 0x000fe20003f44270 */
[----:B------:R-:W-:-:S03]  /*1aba0*/  USHF.L.U32 UR5, UR8, 0x5, URZ ;  /* 0x0000000508057899 */ /* 0x000fc6000800063f */
[----:B------:R-:W-:Y:S01]  /*1abb0*/  ISETP.GT.AND P0, PT, R0, RZ, P2 ;  /* 0x000000ff0000720c */ /* 0x000fe20001704270 */
[----:B------:R-:W-:Y:S02]  /*1abc0*/  USHF.L.U64.HI UR4, UR8, 0x5, UR9 ;  /* 0x0000000508047899 */ /* 0x000fe40008010209 */
[----:B------:R-:W-:-:S04]  /*1abd0*/  IADD3 R6, P1, R4, UR5, RZ ;  /* 0x0000000504067c10 */ /* 0x000fc8000ff3e0ff */
[----:B------:R-:W-:Y:S01]  /*1abe0*/  IADD3.X R7, R5, UR4, RZ, P1, !PT ;  /* 0x0000000405077c10 */ /* 0x000fe20008ffe4ff */
[----:B---3--:R-:W-:-:S05]  /*1abf0*/  FMUL R3, R3, R2 ;  /* 0x0000000203037220 */ /* 0x008fca0000400000 */
[----:B------:R0:W-:Y:S04]  /*1ac00*/  @P0 STG.E desc[UR44][R6.64], R3 ;  /* 0x0000000306000986 */ /* 0x0001e8000c10192c */
[----:B0-----:R-:W3:Y:S01]  /*1ac10*/  LDL.LU R3, [R1+0xc] ;  /* 0x00000c0001037983 */ /* 0x001ee20000300800 */
[----:B------:R-:W-:Y:S01]  /*1ac20*/  ISETP.GT.AND P0, PT, R0, 0x1, P2 ;  /* 0x000000010000780c */ /* 0x000fe20001704270 */
[----:B---3--:R-:W-:-:S12]  /*1ac30*/  FMUL R3, R3, R2 ;  /* 0x0000000203037220 */ /* 0x008fd80000400000 */
        /* <DEDUP_REMOVED lines=74> */
[C---:B------:R-:W-:Y:S02]  /*1b0e0*/  ISETP.GT.AND P4, PT, R0.reuse, 0x28, P2 ;  /* 0x000000280000780c */ /* 0x040fe40001784270 */
[----:B------:R-:W-:Y:S01]  /*1b0f0*/  ISETP.GT.AND P5, PT, R0, 0x29, P2 ;  /* 0x000000290000780c */ /* 0x000fe200017a4270 */
[-C--:B------:R-:W-:Y:S01]  /*1b100*/  FMUL R8, R8, R2.reuse ;  /* 0x0000000208087220 */ /* 0x080fe20000400000 */
[----:B---3--:R-:W-:-:S09]  /*1b110*/  FMUL R3, R3, R2 ;  /* 0x0000000203037220 */ /* 0x008fd20000400000 */
[----:B------:R0:W-:Y:S04]  /*1b120*/  @P4 STG.E desc[UR44][R6.64+0xa0], R3 ;  /* 0x0000a00306004986 */ /* 0x0001e8000c10192c */
[----:B------:R1:W-:Y:S04]  /*1b130*/  @P5 STG.E desc[UR44][R6.64+0xa4], R8 ;  /* 0x0000a40806005986 */ /* 0x0003e8000c10192c */
[----:B0-----:R-:W3:Y:S04]  /*1b140*/  LDL.LU R3, [R1+0x64] ;  /* 0x0000640001037983 */ /* 0x001ee80000300800 */
[----:B-1----:R-:W5:Y:S01]  /*1b150*/  LDL.LU R8, [R1+0x68] ;  /* 0x0000680001087983 */ /* 0x002f620000300800 */
[----:B------:R-:W-:-:S02]  /*1b160*/  ISETP.GT.AND P6, PT, R0, 0x30, P3 ;  /* 0x000000300000780c */ /* 0x000fc40001fc4270 */
[C---:B------:R-:W-:Y:S02]  /*1b170*/  ISETP.GT.AND P0, PT, R0.reuse, 0x31, P3 ;  /* 0x000000310000780c */ /* 0x040fe40001f04270 */
[----:B------:R-:W-:Y:S01]  /*1b180*/  ISETP.GT.AND P1, PT, R0, 0x30, P2 ;  /* 0x000000300000780c */ /* 0x000fe20001724270 */
[----:B----4-:R-:W-:-:S08]  /*1b190*/  FMUL R9, R9, R2 ;  /* 0x0000000209097220 */ /* 0x010fd00000400000 */
[----:B------:R0:W-:Y:S04]  /*1b1a0*/  @P6 STG.E desc[UR44][R4.64+0xc0], R9 ;  /* 0x0000c00904006986 */ /* 0x0001e8000c10192c */
[----:B0-----:R-:W4:Y:S01]  /*1b1b0*/  LDL.LU R9, [R1+0x74] ;  /* 0x0000740001097983 */ /* 0x001f220000300800 */
[-C--:B---3--:R-:W-:Y:S01]  /*1b1c0*/  FMUL R3, R3, R2.reuse ;  /* 0x0000000203037220 */ /* 0x088fe20000400000 */
[----:B-----5:R-:W-:-:S04]  /*1b1d0*/  FMUL R8, R8, R2 ;  /* 0x0000000208087220 */ /* 0x020fc80000400000 */
[----:B------:R0:W-:Y:S04]  /*1b1e0*/  @P0 STG.E desc[UR44][R4.64+0xc4], R3 ;  /* 0x0000c40304000986 */ /* 0x0001e8000c10192c */
[----:B------:R1:W-:Y:S04]  /*1b1f0*/  @P1 STG.E desc[UR44][R6.64+0xc0], R8 ;  /* 0x0000c00806001986 */ /* 0x0003e8000c10192c */
[----:B0-----:R-:W3:Y:S04]  /*1b200*/  LDL.LU R3, [R1+0x6c] ;  /* 0x00006c0001037983 */ /* 0x001ee80000300800 */
[----:B-1----:R-:W5:Y:S01]  /*1b210*/  LDL.LU R8, [R1+0x70] ;  /* 0x0000700001087983 */ /* 0x002f620000300800 */
[----:B------:R-:W-:-:S02]  /*1b220*/  ISETP.GT.AND P4, PT, R0, 0x31, P2 ;  /* 0x000000310000780c */ /* 0x000fc40001784270 */
[C---:B------:R-:W-:Y:S02]  /*1b230*/  ISETP.GT.AND P5, PT, R0.reuse, 0x38, P3 ;  /* 0x000000380000780c */ /* 0x040fe40001fa4270 */
[----:B------:R-:W-:Y:S01]  /*1b240*/  ISETP.GT.AND P6, PT, R0, 0x39, P3 ;  /* 0x000000390000780c */ /* 0x000fe20001fc4270 */
[-C--:B----4-:R-:W-:Y:S01]  /*1b250*/  FMUL R9, R9, R2.reuse ;  /* 0x0000000209097220 */ /* 0x090fe20000400000 */
[-C--:B---3--:R-:W-:Y:S01]  /*1b260*/  FMUL R3, R3, R2.reuse ;  /* 0x0000000203037220 */ /* 0x088fe20000400000 */
[----:B-----5:R-:W-:-:S06]  /*1b270*/  FMUL R8, R8, R2 ;  /* 0x0000000208087220 */ /* 0x020fcc0000400000 */
[----:B------:R0:W-:Y:S04]  /*1b280*/  @P4 STG.E desc[UR44][R6.64+0xc4], R3 ;  /* 0x0000c40306004986 */ /* 0x0001e8000c10192c */
[----:B------:R1:W-:Y:S04]  /*1b290*/  @P5 STG.E desc[UR44][R4.64+0xe0], R8 ;  /* 0x0000e00804005986 */ /* 0x0003e8000c10192c */
[----:B0-----:R-:W3:Y:S04]  /*1b2a0*/  LDL.LU R3, [R1+0x78] ;  /* 0x0000780001037983 */ /* 0x001ee80000300800 */
[----:B-1----:R-:W4:Y:S04]  /*1b2b0*/  LDL.LU R8, [R1+0x7c] ;  /* 0x00007c0001087983 */ /* 0x002f280000300800 */
[----:B------:R0:W-:Y:S04]  /*1b2c0*/  @P6 STG.E desc[UR44][R4.64+0xe4], R9 ;  /* 0x0000e40904006986 */ /* 0x0001e8000c10192c */
[----:B0-----:R-:W5:Y:S01]  /*1b2d0*/  LDL.LU R9, [R1+0x80] ;  /* 0x0000800001097983 */ /* 0x001f620000300800 */
[----:B------:R-:W-:-:S02]  /*1b2e0*/  ISETP.GT.AND P0, PT, R0, 0x38, P2 ;  /* 0x000000380000780c */ /* 0x000fc40001704270 */
[C---:B------:R-:W-:Y:S02]  /*1b2f0*/  ISETP.GT.AND P1, PT, R0.reuse, 0x39, P2 ;  /* 0x000000390000780c */ /* 0x040fe40001724270 */
[C---:B------:R-:W-:Y:S02]  /*1b300*/  ISETP.GT.AND P4, PT, R0.reuse, 0x40, P3 ;  /* 0x000000400000780c */ /* 0x040fe40001f84270 */
[C---:B------:R-:W-:Y:S02]  /*1b310*/  ISETP.GT.AND P5, PT, R0.reuse, 0x41, P3 ;  /* 0x000000410000780c */ /* 0x040fe40001fa4270 */
[----:B------:R-:W-:Y:S01]  /*1b320*/  ISETP.GT.AND P6, PT, R0, 0x40, P2 ;  /* 0x000000400000780c */ /* 0x000fe200017c4270 */
[-C--:B------:R-:W-:Y:S01]  /*1b330*/  FMUL R11, R11, R2.reuse ;  /* 0x000000020b0b7220 */ /* 0x080fe20000400000 */
[-C--:B------:R-:W-:Y:S01]  /*1b340*/  FMUL R13, R13, R2.reuse ;  /* 0x000000020d0d7220 */ /* 0x080fe20000400000 */
[-C--:B------:R-:W-:Y:S01]  /*1b350*/  FMUL R15, R15, R2.reuse ;  /* 0x000000020f0f7220 */ /* 0x080fe20000400000 */
[----:B------:R-:W-:Y:S01]  /*1b360*/  USHF.L.U32 UR12, UR8, 0x9, URZ ;  /* 0x00000009080c7899 */ /* 0x000fe2000800063f */
[-C--:B---3--:R-:W-:Y:S01]  /*1b370*/  FMUL R3, R3, R2.reuse ;  /* 0x0000000203037220 */ /* 0x088fe20000400000 */
[----:B----4-:R-:W-:-:S04]  /*1b380*/  FMUL R8, R8, R2 ;  /* 0x0000000208087220 */ /* 0x010fc80000400000 */
[----:B------:R2:W-:Y:S04]  /*1b390*/  @P0 STG.E desc[UR44][R6.64+0xe0], R3 ;  /* 0x0000e00306000986 */ /* 0x0005e8000c10192c */
[----:B------:R5:W-:Y:S01]  /*1b3a0*/  @P1 STG.E desc[UR44][R6.64+0xe4], R8 ;  /* 0x0000e40806001986 */ /* 0x000be2000c10192c */
[C---:B------:R-:W-:Y:S02]  /*1b3b0*/  ISETP.GT.AND P0, PT, R0.reuse, 0x41, P2 ;  /* 0x000000410000780c */ /* 0x040fe40001704270 */
[----:B------:R-:W-:Y:S01]  /*1b3c0*/  ISETP.GT.AND P1, PT, R0, 0x48, P3 ;  /* 0x000000480000780c */ /* 0x000fe20001f24270 */
[-C--:B--2---:R-:W-:Y:S01]  /*1b3d0*/  FMUL R3, R10, R2.reuse ;  /* 0x000000020a037220 */ /* 0x084fe20000400000 */
[-C--:B-----5:R-:W-:Y:S01]  /*1b3e0*/  FMUL R8, R9, R2.reuse ;  /* 0x0000000209087220 */ /* 0x0a0fe20000400000 */
[----:B------:R-:W-:-:S04]  /*1b3f0*/  FMUL R9, R235, R2 ;  /* 0x00000002eb097220 */ /* 0x000fc80000400000 */
[----:B------:R-:W-:Y:S01]  /*1b400*/  @P4 STG.E desc[UR44][R4.64+0x100], R8 ;  /* 0x0001000804004986 */ /* 0x000fe2000c10192c */
[----:B------:R-:W-:-:S03]  /*1b410*/  ISETP.GT.AND P4, PT, R0, 0x49, P3 ;  /* 0x000000490000780c */ /* 0x000fc60001f84270 */
[----:B------:R0:W-:Y:S01]  /*1b420*/  @P5 STG.E desc[UR44][R4.64+0x104], R3 ;  /* 0x0001040304005986 */ /* 0x0001e2000c10192c */
[----:B------:R-:W-:-:S03]  /*1b430*/  ISETP.GT.AND P5, PT, R0, 0x48, P2 ;  /* 0x000000480000780c */ /* 0x000fc600017a4270 */
[----:B------:R1:W-:Y:S01]  /*1b440*/  @P6 STG.E desc[UR44][R6.64+0x100], R9 ;  /* 0x0001000906006986 */ /* 0x0003e2000c10192c */
[----:B------:R-:W-:-:S03]  /*1b450*/  ISETP.GT.AND P6, PT, R0, 0x49, P2 ;  /* 0x000000490000780c */ /* 0x000fc600017c4270 */
[----:B------:R2:W-:Y:S01]  /*1b460*/  @P0 STG.E desc[UR44][R6.64+0x104], R11 ;  /* 0x0001040b06000986 */ /* 0x0005e2000c10192c */
[----:B0-----:R-:W-:-:S03]  /*1b470*/  FMUL R3, R234, R2 ;  /* 0x00000002ea037220 */ /* 0x001fc60000400000 */
[----:B------:R0:W-:Y:S01]  /*1b480*/  @P1 STG.E desc[UR44][R4.64+0x120], R13 ;  /* 0x0001200d04001986 */ /* 0x0001e2000c10192c */
[C---:B------:R-:W-:Y:S01]  /*1b490*/  ISETP.GT.AND P0, PT, R0.reuse, 0x50, P3 ;  /* 0x000000500000780c */ /* 0x040fe20001f04270 */
[----:B-1----:R-:W-:Y:S01]  /*1b4a0*/  FMUL R9, R233, R2 ;  /* 0x00000002e9097220 */ /* 0x002fe20000400000 */
[C---:B------:R-:W-:Y:S01]  /*1b4b0*/  ISETP.GT.AND P1, PT, R0.reuse, 0x51, P3 ;  /* 0x000000510000780c */ /* 0x040fe20001f24270 */
[----:B------:R1:W-:Y:S01]  /*1b4c0*/  @P4 STG.E desc[UR44][R4.64+0x124], R3 ;  /* 0x0001240304004986 */ /* 0x0003e2000c10192c */
[----:B------:R-:W-:-:S03]  /*1b4d0*/  ISETP.GT.AND P4, PT, R0, 0x50, P2 ;  /* 0x000000500000780c */ /* 0x000fc60001784270 */
[----:B------:R3:W-:Y:S01]  /*1b4e0*/  @P5 STG.E desc[UR44][R6.64+0x120], R9 ;  /* 0x0001200906005986 */ /* 0x0007e2000c10192c */
[----:B------:R-:W-:-:S03]  /*1b4f0*/  ISETP.GT.AND P5, PT, R0, 0x51, P2 ;  /* 0x000000510000780c */ /* 0x000fc600017a4270 */
[----:B------:R4:W-:Y:S01]  /*1b500*/  @P6 STG.E desc[UR44][R6.64+0x124], R15 ;  /* 0x0001240f06006986 */ /* 0x0009e2000c10192c */
[----:B------:R-:W-:Y:S01]  /*1b510*/  ISETP.GT.AND P6, PT, R0, 0x58, P3 ;  /* 0x000000580000780c */ /* 0x000fe20001fc4270 */
[-C--:B--2---:R-:W-:Y:S01]  /*1b520*/  FMUL R11, R232, R2.reuse ;  /* 0x00000002e80b7220 */ /* 0x084fe20000400000 */
[-C--:B0-----:R-:W-:Y:S01]  /*1b530*/  FMUL R13, R231, R2.reuse ;  /* 0x00000002e70d7220 */ /* 0x081fe20000400000 */
[----:B-1----:R-:W-:-:S03]  /*1b540*/  FMUL R3, R230, R2 ;  /* 0x00000002e6037220 */ /* 0x002fc60000400000 */
[----:B------:R0:W-:Y:S01]  /*1b550*/  @P0 STG.E desc[UR44][R4.64+0x140], R11 ;  /* 0x0001400b04000986 */ /* 0x0001e2000c10192c */
[-C--:B---3--:R-:W-:Y:S01]  /*1b560*/  FMUL R9, R229, R2.reuse ;  /* 0x00000002e5097220 */ /* 0x088fe20000400000 */
[----:B------:R-:W-:Y:S02]  /*1b570*/  ISETP.GT.AND P0, PT, R0, 0x59, P3 ;  /* 0x000000590000780c */ /* 0x000fe40001f04270 */
[----:B------:R1:W-:Y:S01]  /*1b580*/  @P1 STG.E desc[UR44][R4.64+0x144], R13 ;  /* 0x0001440d04001986 */ /* 0x0003e2000c10192c */
[----:B----4-:R-:W-:Y:S01]  /*1b590*/  FMUL R15, R228, R2 ;  /* 0x00000002e40f7220 */ /* 0x010fe20000400000 */
[C---:B------:R-:W-:Y:S02]  /*1b5a0*/  ISETP.GT.AND P1, PT, R0.reuse, 0x58, P2 ;  /* 0x000000580000780c */ /* 0x040fe40001724270 */
[----:B------:R2:W-:Y:S01]  /*1b5b0*/  @P4 STG.E desc[UR44][R6.64+0x140], R3 ;  /* 0x0001400306004986 */ /* 0x0005e2000c10192c */
[----:B------:R-:W-:-:S03]  /*1b5c0*/  ISETP.GT.AND P4, PT, R0, 0x59, P2 ;  /* 0x000000590000780c */ /* 0x000fc60001784270 */
[----:B------:R3:W-:Y:S01]  /*1b5d0*/  @P5 STG.E desc[UR44][R6.64+0x144], R9 ;  /* 0x0001440906005986 */ /* 0x0007e2000c10192c */
[----:B------:R-:W-:-:S03]  /*1b5e0*/  ISETP.GT.AND P5, PT, R0, 0x60, P3 ;  /* 0x000000600000780c */ /* 0x000fc60001fa4270 */
[----:B------:R4:W-:Y:S01]  /*1b5f0*/  @P6 STG.E desc[UR44][R4.64+0x160], R15 ;  /* 0x0001600f04006986 */ /* 0x0009e2000c10192c */
[----:B------:R-:W-:Y:S01]  /*1b600*/  ISETP.GT.AND P6, PT, R0, 0x61, P3 ;  /* 0x000000610000780c */ /* 0x000fe20001fc4270 */
[-C--:B0-----:R-:W-:Y:S01]  /*1b610*/  FMUL R11, R227, R2.reuse ;  /* 0x00000002e30b7220 */ /* 0x081fe20000400000 */
[-C--:B-1----:R-:W-:Y:S01]  /*1b620*/  FMUL R13, R226, R2.reuse ;  /* 0x00000002e20d7220 */ /* 0x082fe20000400000 */
[----:B--2---:R-:W-:-:S03]  /*1b630*/  FMUL R3, R225, R2 ;  /* 0x00000002e1037220 */ /* 0x004fc60000400000 */
[----:B------:R0:W-:Y:S01]  /*1b640*/  @P0 STG.E desc[UR44][R4.64+0x164], R11 ;  /* 0x0001640b04000986 */ /* 0x0001e2000c10192c */
[-C--:B---3--:R-:W-:Y:S01]  /*1b650*/  FMUL R9, R224, R2.reuse ;  /* 0x00000002e0097220 */ /* 0x088fe20000400000 */
[C---:B------:R-:W-:Y:S02]  /*1b660*/  ISETP.GT.AND P0, PT, R0.reuse, 0x60, P2 ;  /* 0x000000600000780c */ /* 0x040fe40001704270 */
        /* <DEDUP_REMOVED lines=217> */
[----:B------:R-:W-:Y:S01]  /*1c400*/  @P6 STG.E desc[UR44][R6.64+0x3a4], R15 ;  /* 0x0003a40f06006986 */ /* 0x000fe2000c10192c */
[C---:B------:R-:W-:Y:S01]  /*1c410*/  ISETP.GT.AND P6, PT, R0.reuse, 0xf8, P3 ;  /* 0x000000f80000780c */ /* 0x040fe20001fc4270 */
[-C--:B0-----:R-:W-:Y:S01]  /*1c420*/  FMUL R11, R23, R2.reuse ;  /* 0x00000002170b7220 */ /* 0x081fe20000400000 */
[----:B------:R-:W-:Y:S01]  /*1c430*/  ISETP.GT.AND P3, PT, R0, 0xf9, P3 ;  /* 0x000000f90000780c */ /* 0x000fe20001f64270 */
[-C--:B-1----:R-:W-:Y:S01]  /*1c440*/  FMUL R13, R22, R2.reuse ;  /* 0x00000002160d7220 */ /* 0x082fe20000400000 */
[-C--:B--2---:R-:W-:Y:S02]  /*1c450*/  FMUL R3, R21, R2.reuse ;  /* 0x0000000215037220 */ /* 0x084fe40000400000 */
[----:B------:R0:W-:Y:S01]  /*1c460*/  @P0 STG.E desc[UR44][R4.64+0x3c0], R11 ;  /* 0x0003c00b04000986 */ /* 0x0001e2000c10192c */
[----:B---3--:R-:W-:-:S03]  /*1c470*/  FMUL R9, R20, R2 ;  /* 0x0000000214097220 */ /* 0x008fc60000400000 */
[----:B------:R1:W-:Y:S04]  /*1c480*/  @P1 STG.E desc[UR44][R4.64+0x3c4], R13 ;  /* 0x0003c40d04001986 */ /* 0x0003e8000c10192c */
[----:B------:R2:W-:Y:S01]  /*1c490*/  @P4 STG.E desc[UR44][R6.64+0x3c0], R3 ;  /* 0x0003c00306004986 */ /* 0x0005e2000c10192c */
[----:B------:R-:W-:Y:S01]  /*1c4a0*/  ISETP.GT.AND P4, PT, R0, 0xf8, P2 ;  /* 0x000000f80000780c */ /* 0x000fe20001784270 */
[-C--:B0-----:R-:W-:Y:S02]  /*1c4b0*/  FMUL R11, R19, R2.reuse ;  /* 0x00000002130b7220 */ /* 0x081fe40000400000 */
[----:B------:R0:W-:Y:S01]  /*1c4c0*/  @P5 STG.E desc[UR44][R6.64+0x3c4], R9 ;  /* 0x0003c40906005986 */ /* 0x0001e2000c10192c */
[----:B------:R-:W-:Y:S02]  /*1c4d0*/  @P3 IMAD.MOV.U32 R10, RZ, RZ, R4 ;  /* 0x000000ffff0a3224 */ /* 0x000fe400078e0004 */
[-C--:B-1----:R-:W-:Y:S01]  /*1c4e0*/  FMUL R13, R18, R2.reuse ;  /* 0x00000002120d7220 */ /* 0x082fe20000400000 */
[----:B------:R1:W-:Y:S01]  /*1c4f0*/  @P6 STG.E desc[UR44][R4.64+0x3e0], R11 ;  /* 0x0003e00b04006986 */ /* 0x0003e2000c10192c */
[----:B------:R-:W-:Y:S01]  /*1c500*/  ISETP.GT.AND P1, PT, R17, 0x80, PT ;  /* 0x000000801100780c */ /* 0x000fe20003f24270 */
[----:B------:R-:W-:Y:S01]  /*1c510*/  USHF.L.U64.HI UR11, UR8, 0x9, UR9 ;  /* 0x00000009080b7899 */ /* 0x000fe20008010209 */
[----:B------:R-:W-:Y:S01]  /*1c520*/  ISETP.GT.AND P2, PT, R0, 0xf9, P2 ;  /* 0x000000f90000780c */ /* 0x000fe20001744270 */
[----:B--2---:R-:W-:Y:S01]  /*1c530*/  FMUL R3, R14, R2 ;  /* 0x000000020e037220 */ /* 0x004fe20000400000 */
[----:B0-----:R-:W-:Y:S01]  /*1c540*/  IMAD.U32 R9, RZ, RZ, UR12 ;  /* 0x0000000cff097e24 */ /* 0x001fe2000f8e00ff */
[----:B-1----:R-:W-:-:S02]  /*1c550*/  @P3 MOV R11, R5 ;  /* 0x00000005000b3202 */ /* 0x002fc40000000f00 */
[----:B------:R-:W-:-:S03]  /*1c560*/  ISETP.GT.AND P0, PT, R17, 0x88, PT ;  /* 0x000000881100780c */ /* 0x000fc60003f04270 */
[----:B------:R0:W-:Y:S01]  /*1c570*/  @P3 STG.E desc[UR44][R10.64+0x3e4], R13 ;  /* 0x0003e40d0a003986 */ /* 0x0001e2000c10192c */
[----:B------:R-:W-:Y:S01]  /*1c580*/  ISETP.GT.AND P3, PT, R0, RZ, P1 ;  /* 0x000000ff0000720c */ /* 0x000fe20000f64270 */
[-C--:B------:R-:W-:Y:S01]  /*1c590*/  FMUL R15, R12, R2.reuse ;  /* 0x000000020c0f7220 */ /* 0x080fe20000400000 */
[----:B------:R-:W-:Y:S01]  /*1c5a0*/  MOV R17, UR11 ;  /* 0x0000000b00117c02 */ /* 0x000fe20008000f00 */
[----:B------:R1:W-:Y:S01]  /*1c5b0*/  @P4 STG.E desc[UR44][R6.64+0x3e0], R3 ;  /* 0x0003e00306004986 */ /* 0x0003e2000c10192c */
[C---:B------:R-:W-:Y:S02]  /*1c5c0*/  IADD3 R8, P5, P6, R4.reuse, UR5, R9 ;  /* 0x0000000504087c10 */ /* 0x040fe4000febe009 */
[----:B------:R-:W-:Y:S02]  /*1c5d0*/  IADD3 R4, P4, R4, UR12, RZ ;  /* 0x0000000c04047c10 */ /* 0x000fe4000ff9e0ff */
[C---:B------:R-:W-:Y:S01]  /*1c5e0*/  IADD3.X R9, R5.reuse, UR4, R17, P5, P6 ;  /* 0x0000000405097c10 */ /* 0x040fe2000afec411 */
[----:B------:R2:W-:Y:S01]  /*1c5f0*/  @P2 STG.E desc[UR44][R6.64+0x3e4], R15 ;  /* 0x0003e40f06002986 */ /* 0x0005e2000c10192c */
[----:B------:R-:W-:Y:S01]  /*1c600*/  ISETP.GT.AND P5, PT, R0, 0x1, P1 ;  /* 0x000000010000780c */ /* 0x000fe20000fa4270 */
[----:B0-----:R-:W-:Y:S01]  /*1c610*/  FMUL R13, R24, R2 ;  /* 0x00000002180d7220 */ /* 0x001fe20000400000 */
[----:B------:R-:W-:-:S02]  /*1c620*/  IADD3.X R5, R5, UR11, RZ, P4, !PT ;  /* 0x0000000b05057c10 */ /* 0x000fc4000a7fe4ff */
[C---:B------:R-:W-:Y:S02]  /*1c630*/  ISETP.GT.AND P2, PT, R0.reuse, RZ, P0 ;  /* 0x000000ff0000720c */ /* 0x040fe40000744270 */
[----:B------:R-:W-:Y:S01]  /*1c640*/  ISETP.GT.AND P4, PT, R0, 0x1, P0 ;  /* 0x000000010000780c */ /* 0x000fe20000784270 */
[----:B------:R0:W-:Y:S01]  /*1c650*/  @P3 STG.E desc[UR44][R4.64], R13 ;  /* 0x0000000d04003986 */ /* 0x0001e2000c10192c */
[----:B------:R-:W-:Y:S02]  /*1c660*/  IADD3 R10, P6, R4, UR5, RZ ;  /* 0x00000005040a7c10 */ /* 0x000fe4000ffde0ff */
[----:B------:R-:W-:Y:S01]  /*1c670*/  ISETP.GT.AND P3, PT, R0, 0x8, P1 ;  /* 0x000000080000780c */ /* 0x000fe20000f64270 */
[-C--:B------:R-:W-:Y:S01]  /*1c680*/  FMUL R25, R25, R2.reuse ;  /* 0x0000000219197220 */ /* 0x080fe20000400000 */
[----:B------:R-:W-:Y:S01]  /*1c690*/  IADD3.X R11, R5, UR4, RZ, P6, !PT ;  /* 0x00000004050b7c10 */ /* 0x000fe2000b7fe4ff */
[-C--:B-1----:R-:W-:Y:S01]  /*1c6a0*/  FMUL R3, R26, R2.reuse ;  /* 0x000000021a037220 */ /* 0x082fe20000400000 */
[-C--:B------:R-:W-:Y:S01]  /*1c6b0*/  FMUL R27, R27, R2.reuse ;  /* 0x000000021b1b7220 */ /* 0x080fe20000400000 */
[----:B--2---:R-:W-:Y:S01]  /*1c6c0*/  FMUL R15, R28, R2 ;  /* 0x000000021c0f7220 */ /* 0x004fe20000400000 */
[----:B------:R-:W-:Y:S01]  /*1c6d0*/  @P5 STG.E desc[UR44][R4.64+0x4], R25 ;  /* 0x0000041904005986 */ /* 0x000fe2000c10192c */
[----:B------:R-:W-:-:S03]  /*1c6e0*/  ISETP.GT.AND P5, PT, R0, 0x9, P1 ;  /* 0x000000090000780c */ /* 0x000fc60000fa4270 */
[----:B------:R1:W-:Y:S01]  /*1c6f0*/  @P2 STG.E desc[UR44][R10.64], R3 ;  /* 0x000000030a002986 */ /* 0x0003e2000c10192c */
[----:B------:R-:W-:-:S03]  /*1c700*/  ISETP.GT.AND P2, PT, R0, 0x8, P0 ;  /* 0x000000080000780c */ /* 0x000fc60000744270 */
[----:B------:R2:W-:Y:S01]  /*1c710*/  @P4 STG.E desc[UR44][R10.64+0x4], R27 ;  /* 0x0000041b0a004986 */ /* 0x0005e2000c10192c */
[----:B------:R-:W-:-:S03]  /*1c720*/  FMUL R29, R29, R2 ;  /* 0x000000021d1d7220 */ /* 0x000fc60000400000 */
[----:B------:R-:W-:Y:S01]  /*1c730*/  @P3 STG.E desc[UR44][R4.64+0x20], R15 ;  /* 0x0000200f04003986 */ /* 0x000fe2000c10192c */
[----:B------:R-:W-:Y:S01]  /*1c740*/  IADD3 R6, P3, R4, UR5, RZ ;  /* 0x0000000504067c10 */ /* 0x000fe2000ff7e0ff */
[----:B0-----:R-:W-:Y:S01]  /*1c750*/  FMUL R13, R30, R2 ;  /* 0x000000021e0d7220 */ /* 0x001fe20000400000 */
[C---:B------:R-:W-:Y:S02]  /*1c760*/  ISETP.GT.AND P6, PT, R0.reuse, 0x10, P0 ;  /* 0x000000100000780c */ /* 0x040fe400007c4270 */
[----:B------:R-:W-:Y:S01]  /*1c770*/  IADD3.X R7, R5, UR4, RZ, P3, !PT ;  /* 0x0000000405077c10 */ /* 0x000fe20009ffe4ff */
[----:B------:R-:W-:Y:S01]  /*1c780*/  @P5 STG.E desc[UR44][R4.64+0x24], R29 ;  /* 0x0000241d04005986 */ /* 0x000fe2000c10192c */
[C---:B------:R-:W-:Y:S02]  /*1c790*/  ISETP.GT.AND P4, PT, R0.reuse, 0x9, P0 ;  /* 0x000000090000780c */ /* 0x040fe40000784270 */
[C---:B------:R-:W-:Y:S01]  /*1c7a0*/  ISETP.GT.AND P3, PT, R0.reuse, 0x10, P1 ;  /* 0x000000100000780c */ /* 0x040fe20000f64270 */
[----:B------:R0:W-:Y:S01]  /*1c7b0*/  @P2 STG.E desc[UR44][R6.64+0x20], R13 ;  /* 0x0000200d06002986 */ /* 0x0001e2000c10192c */
[----:B------:R-:W-:-:S02]  /*1c7c0*/  ISETP.GT.AND P5, PT, R0, 0x11, P1 ;  /* 0x000000110000780c */ /* 0x000fc40000fa4270 */
[----:B------:R-:W-:Y:S01]  /*1c7d0*/  ISETP.GT.AND P2, PT, R0, 0x11, P0 ;  /* 0x000000110000780c */ /* 0x000fe20000744270 */
[-C--:B------:R-:W-:Y:S01]  /*1c7e0*/  FMUL R31, R31, R2.reuse ;  /* 0x000000021f1f7220 */ /* 0x080fe20000400000 */
[-C--:B-1----:R-:W-:Y:S01]  /*1c7f0*/  FMUL R3, R32, R2.reuse ;  /* 0x0000000220037220 */ /* 0x082fe20000400000 */
[-C--:B------:R-:W-:Y:S01]  /*1c800*/  FMUL R33, R33, R2.reuse ;  /* 0x0000000221217220 */ /* 0x080fe20000400000 */
[----:B--2---:R-:W-:Y:S01]  /*1c810*/  FMUL R11, R34, R2 ;  /* 0x00000002220b7220 */ /* 0x004fe20000400000 */
[----:B0-----:R-:W-:Y:S01]  /*1c820*/  @P6 MOV R6, R8 ;  /* 0x0000000800066202 */ /* 0x001fe20000000f00 */
[----:B------:R-:W-:Y:S01]  /*1c830*/  @P6 IMAD.MOV.U32 R7, RZ, RZ, R9 ;  /* 0x000000ffff076224 */ /* 0x000fe200078e0009 */
[----:B------:R-:W-:Y:S01]  /*1c840*/  @P4 STG.E desc[UR44][R8.64+0x24], R31 ;  /* 0x0000241f08004986 */ /* 0x000fe2000c10192c */
[----:B------:R-:W-:-:S03]  /*1c850*/  FMUL R35, R35, R2 ;  /* 0x0000000223237220 */ /* 0x000fc60000400000 */
[----:B------:R-:W-:Y:S04]  /*1c860*/  @P3 STG.E desc[UR44][R4.64+0x40], R3 ;  /* 0x0000400304003986 */ /* 0x000fe8000c10192c */
[----:B------:R-:W-:Y:S01]  /*1c870*/  @P5 STG.E desc[UR44][R4.64+0x44], R33 ;  /* 0x0000442104005986 */ /* 0x000fe2000c10192c */
[----:B------:R-:W-:-:S03]  /*1c880*/  ISETP.GT.AND P5, PT, R0, 0x18, P0 ;  /* 0x000000180000780c */ /* 0x000fc600007a4270 */
[----:B------:R0:W-:Y:S01]  /*1c890*/  @P6 STG.E desc[UR44][R6.64+0x40], R11 ;  /* 0x0000400b06006986 */ /* 0x0001e2000c10192c */
[C---:B------:R-:W-:Y:S02]  /*1c8a0*/  ISETP.GT.AND P3, PT, R0.reuse, 0x18, P1 ;  /* 0x000000180000780c */ /* 0x040fe40000f64270 */
[----:B------:R-:W-:Y:S02]  /*1c8b0*/  ISETP.GT.AND P4, PT, R0, 0x19, P1 ;  /* 0x000000190000780c */ /* 0x000fe40000f84270 */
[----:B0-----:R-:W-:Y:S02]  /*1c8c0*/  @P2 MOV R6, R8 ;  /* 0x0000000800062202 */ /* 0x001fe40000000f00 */
[----:B------:R-:W-:-:S05]  /*1c8d0*/  @P2 MOV R7, R9 ;  /* 0x0000000900072202 */ /* 0x000fca0000000f00 */
[----:B------:R0:W-:Y:S01]  /*1c8e0*/  @P2 STG.E desc[UR44][R6.64+0x44], R35 ;  /* 0x0000442306002986 */ /* 0x0001e2000c10192c */
[----:B------:R-:W-:Y:S01]  /*1c8f0*/  ISETP.GT.AND P2, PT, R0, 0x19, P0 ;  /* 0x000000190000780c */ /* 0x000fe20000744270 */
[-C--:B------:R-:W-:Y:S01]  /*1c900*/  FMUL R13, R36, R2.reuse ;  /* 0x00000002240d7220 */ /* 0x080fe20000400000 */
[-C--:B------:R-:W-:Y:S01]  /*1c910*/  FMUL R37, R37, R2.reuse ;  /* 0x0000000225257220 */ /* 0x080fe20000400000 */
[-C--:B------:R-:W-:Y:S01]  /*1c920*/  FMUL R3, R38, R2.reuse ;  /* 0x0000000226037220 */ /* 0x080fe20000400000 */
[C---:B------:R-:W-:Y:S02]  /*1c930*/  ISETP.GT.AND P6, PT, R0.reuse, 0x21, P1 ;  /* 0x000000210000780c */ /* 0x040fe40000fc4270 */
[----:B------:R-:W-:Y:S01]  /*1c940*/  @P3 STG.E desc[UR44][R4.64+0x60], R13 ;  /* 0x0000600d04003986 */ /* 0x000fe2000c10192c */
[----:B0-----:R-:W-:Y:S01]  /*1c950*/  @P5 IMAD.MOV.U32 R6, RZ, RZ, R8 ;  /* 0x000000ffff065224 */ /* 0x001fe200078e0008 */
[----:B------:R-:W-:Y:S02]  /*1c960*/  @P5 MOV R7, R9 ;  /* 0x0000000900075202 */ /* 0x000fe40000000f00 */
[----:B------:R-:W-:Y:S01]  /*1c970*/  @P4 STG.E desc[UR44][R4.64+0x64], R37 ;  /* 0x0000642504004986 */ /* 0x000fe2000c10192c */
[C---:B------:R-:W-:Y:S01]  /*1c980*/  ISETP.GT.AND P3, PT, R0.reuse, 0x20, P1 ;  /* 0x000000200000780c */ /* 0x040fe20000f64270 */
[-C--:B------:R-:W-:Y:S01]  /*1c990*/  FMUL R39, R39, R2.reuse ;  /* 0x0000000227277220 */ /* 0x080fe20000400000 */
[----:B------:R-:W-:Y:S01]  /*1c9a0*/  ISETP.GT.AND P4, PT, R0, 0x20, P0 ;  /* 0x000000200000780c */ /* 0x000fe20000784270 */
[----:B------:R0:W-:Y:S01]  /*1c9b0*/  @P5 STG.E desc[UR44][R6.64+0x60], R3 ;  /* 0x0000600306005986 */ /* 0x0001e2000c10192c */
[-C--:B------:R-:W-:Y:S01]  /*1c9c0*/  FMUL R11, R40, R2.reuse ;  /* 0x00000002280b7220 */ /* 0x080fe20000400000 */
[----:B------:R-:W-:Y:S01]  /*1c9d0*/  FMUL R41, R41, R2 ;  /* 0x0000000229297220 */ /* 0x000fe20000400000 */
[----:B0-----:R-:W-:Y:S01]  /*1c9e0*/  @P2 MOV R6, R8 ;  /* 0x0000000800062202 */ /* 0x001fe20000000f00 */
[----:B------:R-:W-:-:S05]  /*1c9f0*/  @P2 IMAD.MOV.U32 R7, RZ, RZ, R9 ;  /* 0x000000ffff072224 */ /* 0x000fca00078e0009 */
[----:B------:R0:W-:Y:S01]  /*1ca00*/  @P2 STG.E desc[UR44][R6.64+0x64], R39 ;  /* 0x0000642706002986 */ /* 0x0001e2000c10192c */
[----:B------:R-:W-:Y:S01]  /*1ca10*/  ISETP.GT.AND P2, PT, R0, 0x21, P0 ;  /* 0x000000210000780c */ /* 0x000fe20000744270 */
[----:B------:R-:W-:Y:S01]  /*1ca20*/  FMUL R13, R42, R2 ;  /* 0x000000022a0d7220 */ /* 0x000fe20000400000 */
[C---:B------:R-:W-:Y:S01]  /*1ca30*/  ISETP.GT.AND P5, PT, R0.reuse, 0x29, P1 ;  /* 0x000000290000780c */ /* 0x040fe20000fa4270 */
[----:B------:R1:W-:Y:S01]  /*1ca40*/  @P3 STG.E desc[UR44][R4.64+0x80], R11 ;  /* 0x0000800b04003986 */ /* 0x0003e2000c10192c */
[----:B------:R-:W-:-:S03]  /*1ca50*/  ISETP.GT.AND P3, PT, R0, 0x28, P1 ;  /* 0x000000280000780c */ /* 0x000fc60000f64270 */
[----:B------:R-:W-:Y:S01]  /*1ca60*/  @P6 STG.E desc[UR44][R4.64+0x84], R41 ;  /* 0x0000842904006986 */ /* 0x000fe2000c10192c */
[----:B------:R-:W-:Y:S02]  /*1ca70*/  ISETP.GT.AND P6, PT, R0, 0x28, P0 ;  /* 0x000000280000780c */ /* 0x000fe400007c4270 */
[----:B0-----:R-:W-:Y:S02]  /*1ca80*/  @P4 MOV R6, R8 ;  /* 0x0000000800064202 */ /* 0x001fe40000000f00 */
[----:B------:R-:W-:Y:S01]  /*1ca90*/  @P4 MOV R7, R9 ;  /* 0x0000000900074202 */ /* 0x000fe20000000f00 */
[-C--:B------:R-:W-:Y:S01]  /*1caa0*/  FMUL R43, R43, R2.reuse ;  /* 0x000000022b2b7220 */ /* 0x080fe20000400000 */
[----:B------:R-:W-:-:S03]  /*1cab0*/  FMUL R45, R45, R2 ;  /* 0x000000022d2d7220 */ /* 0x000fc60000400000 */
[----:B------:R0:W-:Y:S01]  /*1cac0*/  @P4 STG.E desc[UR44][R6.64+0x80], R13 ;  /* 0x0000800d06004986 */ /* 0x0001e2000c10192c */
[----:B------:R-:W-:Y:S01]  /*1cad0*/  ISETP.GT.AND P4, PT, R0, 0x29, P0 ;  /* 0x000000290000780c */ /* 0x000fe20000784270 */
[-C--:B------:R-:W-:Y:S01]  /*1cae0*/  FMUL R3, R44, R2.reuse ;  /* 0x000000022c037220 */ /* 0x080fe20000400000 */
[----:B-1----:R-:W-:Y:S01]  /*1caf0*/  FMUL R11, R46, R2 ;  /* 0x000000022e0b7220 */ /* 0x002fe20000400000 */
[----:B0-----:R-:W-:Y:S01]  /*1cb00*/  @P2 IMAD.MOV.U32 R6, RZ, RZ, R8 ;  /* 0x000000ffff062224 */ /* 0x001fe200078e0008 */
[----:B------:R-:W-:-:S05]  /*1cb10*/  @P2 MOV R7, R9 ;  /* 0x0000000900072202 */ /* 0x000fca0000000f00 */
[----:B------:R0:W-:Y:S04]  /*1cb20*/  @P2 STG.E desc[UR44][R6.64+0x84], R43 ;  /* 0x0000842b06002986 */ /* 0x0001e8000c10192c */
[----:B------:R-:W-:Y:S01]  /*1cb30*/  @P5 STG.E desc[UR44][R4.64+0xa4], R45 ;  /* 0x0000a42d04005986 */ /* 0x000fe2000c10192c */
[----:B------:R-:W-:-:S03]  /*1cb40*/  ISETP.GT.AND P5, PT, R0, 0x31, P1 ;  /* 0x000000310000780c */ /* 0x000fc60000fa4270 */
[----:B------:R1:W-:Y:S01]  /*1cb50*/  @P3 STG.E desc[UR44][R4.64+0xa0], R3 ;  /* 0x0000a00304003986 */ /* 0x0003e2000c10192c */
[C---:B------:R-:W-:Y:S02]  /*1cb60*/  ISETP.GT.AND P3, PT, R0.reuse, 0x30, P0 ;  /* 0x000000300000780c */ /* 0x040fe40000764270 */
[----:B0-----:R-:W-:Y:S01]  /*1cb70*/  @P6 MOV R6, R8 ;  /* 0x0000000800066202 */ /* 0x001fe20000000f00 */
[----:B------:R-:W-:Y:S01]  /*1cb80*/  @P6 IMAD.MOV.U32 R7, RZ, RZ, R9 ;  /* 0x000000ffff076224 */ /* 0x000fe200078e0009 */
[C---:B------:R-:W-:Y:S01]  /*1cb90*/  ISETP.GT.AND P2, PT, R0.reuse, 0x30, P1 ;  /* 0x000000300000780c */ /* 0x040fe20000f44270 */
[-C--:B------:R-:W-:Y:S01]  /*1cba0*/  FMUL R47, R47, R2.reuse ;  /* 0x000000022f2f7220 */ /* 0x080fe20000400000 */
[-C--:B------:R-:W-:Y:S02]  /*1cbb0*/  FMUL R49, R49, R2.reuse ;  /* 0x0000000231317220 */ /* 0x080fe40000400000 */
[----:B------:R0:W-:Y:S01]  /*1cbc0*/  @P6 STG.E desc[UR44][R6.64+0xa0], R11 ;  /* 0x0000a00b06006986 */ /* 0x0001e2000c10192c */
[----:B------:R-:W-:Y:S01]  /*1cbd0*/  ISETP.GT.AND P6, PT, R0, 0x31, P0 ;  /* 0x000000310000780c */ /* 0x000fe200007c4270 */
[-C--:B------:R-:W-:Y:S01]  /*1cbe0*/  FMUL R13, R48, R2.reuse ;  /* 0x00000002300d7220 */ /* 0x080fe20000400000 */
[----:B-1----:R-:W-:Y:S01]  /*1cbf0*/  FMUL R3, R50, R2 ;  /* 0x0000000232037220 */ /* 0x002fe20000400000 */
[----:B0-----:R-:W-:-:S02]  /*1cc00*/  @P4 MOV R6, R8 ;  /* 0x0000000800064202 */ /* 0x001fc40000000f00 */
[----:B------:R-:W-:-:S05]  /*1cc10*/  @P4 MOV R7, R9 ;  /* 0x0000000900074202 */ /* 0x000fca0000000f00 */
[----:B------:R0:W-:Y:S04]  /*1cc20*/  @P4 STG.E desc[UR44][R6.64+0xa4], R47 ;  /* 0x0000a42f06004986 */ /* 0x0001e8000c10192c */
[----:B------:R-:W-:Y:S01]  /*1cc30*/  @P5 STG.E desc[UR44][R4.64+0xc4], R49 ;  /* 0x0000c43104005986 */ /* 0x000fe2000c10192c */
[C---:B------:R-:W-:Y:S02]  /*1cc40*/  ISETP.GT.AND P5, PT, R0.reuse, 0x38, P0 ;  /* 0x000000380000780c */ /* 0x040fe400007a4270 */
[----:B------:R-:W-:Y:S01]  /*1cc50*/  ISETP.GT.AND P4, PT, R0, 0x38, P1 ;  /* 0x000000380000780c */ /* 0x000fe20000f84270 */
[----:B------:R1:W-:Y:S01]  /*1cc60*/  @P2 STG.E desc[UR44][R4.64+0xc0], R13 ;  /* 0x0000c00d04002986 */ /* 0x0003e2000c10192c */
[----:B0-----:R-:W-:Y:S01]  /*1cc70*/  @P3 IMAD.MOV.U32 R6, RZ, RZ, R8 ;  /* 0x000000ffff063224 */ /* 0x001fe200078e0008 */
[----:B------:R-:W-:-:S02]  /*1cc80*/  @P3 MOV R7, R9 ;  /* 0x0000000900073202 */ /* 0x000fc40000000f00 */
[C---:B------:R-:W-:Y:S01]  /*1cc90*/  ISETP.GT.AND P2, PT, R0.reuse, 0x39, P1 ;  /* 0x000000390000780c */ /* 0x040fe20000f44270 */
[-C--:B------:R-:W-:Y:S02]  /*1cca0*/  FMUL R51, R51, R2.reuse ;  /* 0x0000000233337220 */ /* 0x080fe40000400000 */
[----:B------:R0:W-:Y:S01]  /*1ccb0*/  @P3 STG.E desc[UR44][R6.64+0xc0], R3 ;  /* 0x0000c00306003986 */ /* 0x0001e2000c10192c */
[----:B------:R-:W-:Y:S01]  /*1ccc0*/  ISETP.GT.AND P3, PT, R0, 0x39, P0 ;  /* 0x000000390000780c */ /* 0x000fe20000764270 */
[-C--:B------:R-:W-:Y:S01]  /*1ccd0*/  FMUL R11, R52, R2.reuse ;  /* 0x00000002340b7220 */ /* 0x080fe20000400000 */
[-C--:B------:R-:W-:Y:S01]  /*1cce0*/  FMUL R53, R53, R2.reuse ;  /* 0x0000000235357220 */ /* 0x080fe20000400000 */
[----:B-1----:R-:W-:Y:S01]  /*1ccf0*/  FMUL R13, R54, R2 ;  /* 0x00000002360d7220 */ /* 0x002fe20000400000 */
[----:B0-----:R-:W-:Y:S01]  /*1cd00*/  @P6 MOV R6, R8 ;  /* 0x0000000800066202 */ /* 0x001fe20000000f00 */
[----:B------:R-:W-:-:S05]  /*1cd10*/  @P6 IMAD.MOV.U32 R7, RZ, RZ, R9 ;  /* 0x000000ffff076224 */ /* 0x000fca00078e0009 */
[----:B------:R0:W-:Y:S01]  /*1cd20*/  @P6 STG.E desc[UR44][R6.64+0xc4], R51 ;  /* 0x0000c43306006986 */ /* 0x0001e2000c10192c */
[C---:B------:R-:W-:Y:S01]  /*1cd30*/  ISETP.GT.AND P6, PT, R0.reuse, 0x41, P1 ;  /* 0x000000410000780c */ /* 0x040fe20000fc4270 */
[----:B------:R-:W-:Y:S02]  /*1cd40*/  FMUL R55, R55, R2 ;  /* 0x0000000237377220 */ /* 0x000fe40000400000 */
[----:B------:R-:W-:Y:S01]  /*1cd50*/  @P4 STG.E desc[UR44][R4.64+0xe0], R11 ;  /* 0x0000e00b04004986 */ /* 0x000fe2000c10192c */
[----:B------:R-:W-:-:S03]  /*1cd60*/  ISETP.GT.AND P4, PT, R0, 0x40, P1 ;  /* 0x000000400000780c */ /* 0x000fc60000f84270 */
[----:B------:R-:W-:Y:S01]  /*1cd70*/  @P2 STG.E desc[UR44][R4.64+0xe4], R53 ;  /* 0x0000e43504002986 */ /* 0x000fe2000c10192c */
[----:B0-----:R-:W-:Y:S02]  /*1cd80*/  @P5 MOV R6, R8 ;  /* 0x0000000800065202 */ /* 0x001fe40000000f00 */
[----:B------:R-:W-:Y:S02]  /*1cd90*/  @P5 MOV R7, R9 ;  /* 0x0000000900075202 */ /* 0x000fe40000000f00 */
[----:B------:R-:W-:-:S03]  /*1cda0*/  ISETP.GT.AND P2, PT, R0, 0x40, P0 ;  /* 0x000000400000780c */ /* 0x000fc60000744270 */
[----:B------:R0:W-:Y:S01]  /*1cdb0*/  @P5 STG.E desc[UR44][R6.64+0xe0], R13 ;  /* 0x0000e00d06005986 */ /* 0x0001e2000c10192c */
[-C--:B------:R-:W-:Y:S01]  /*1cdc0*/  FMUL R57, R57, R2.reuse ;  /* 0x0000000239397220 */ /* 0x080fe20000400000 */
[----:B------:R-:W-:Y:S01]  /*1cdd0*/  FMUL R3, R56, R2 ;  /* 0x0000000238037220 */ /* 0x000fe20000400000 */
[----:B0-----:R-:W-:Y:S01]  /*1cde0*/  @P3 IMAD.MOV.U32 R6, RZ, RZ, R8 ;  /* 0x000000ffff063224 */ /* 0x001fe200078e0008 */
[----:B------:R-:W-:-:S05]  /*1cdf0*/  @P3 MOV R7, R9 ;  /* 0x0000000900073202 */ /* 0x000fca0000000f00 */
[----:B------:R0:W-:Y:S01]  /*1ce00*/  @P3 STG.E desc[UR44][R6.64+0xe4], R55 ;  /* 0x0000e43706003986 */ /* 0x0001e2000c10192c */
[----:B------:R-:W-:Y:S01]  /*1ce10*/  ISETP.GT.AND P3, PT, R0, 0x41, P0 ;  /* 0x000000410000780c */ /* 0x000fe20000764270 */
[----:B------:R-:W-:Y:S02]  /*1ce20*/  FMUL R11, R58, R2 ;  /* 0x000000023a0b7220 */ /* 0x000fe40000400000 */
[----:B------:R-:W-:Y:S01]  /*1ce30*/  @P6 STG.E desc[UR44][R4.64+0x104], R57 ;  /* 0x0001043904006986 */ /* 0x000fe2000c10192c */
[----:B------:R-:W-:-:S03]  /*1ce40*/  ISETP.GT.AND P6, PT, R0, 0x48, P0 ;  /* 0x000000480000780c */ /* 0x000fc600007c4270 */
[----:B------:R1:W-:Y:S01]  /*1ce50*/  @P4 STG.E desc[UR44][R4.64+0x100], R3 ;  /* 0x0001000304004986 */ /* 0x0003e2000c10192c */
[C---:B------:R-:W-:Y:S02]  /*1ce60*/  ISETP.GT.AND P4, PT, R0.reuse, 0x49, P1 ;  /* 0x000000490000780c */ /* 0x040fe40000f84270 */
[----:B0-----:R-:W-:Y:S01]  /*1ce70*/  @P2 MOV R6, R8 ;  /* 0x0000000800062202 */ /* 0x001fe20000000f00 */
[----:B------:R-:W-:Y:S01]  /*1ce80*/  @P2 IMAD.MOV.U32 R7, RZ, RZ, R9 ;  /* 0x000000ffff072224 */ /* 0x000fe200078e0009 */
[----:B------:R-:W-:Y:S01]  /*1ce90*/  ISETP.GT.AND P5, PT, R0, 0x48, P1 ;  /* 0x000000480000780c */ /* 0x000fe20000fa4270 */
[----:B------:R-:W-:-:S03]  /*1cea0*/  FMUL R59, R59, R2 ;  /* 0x000000023b3b7220 */ /* 0x000fc60000400000 */
[----:B------:R0:W-:Y:S01]  /*1ceb0*/  @P2 STG.E desc[UR44][R6.64+0x100], R11 ;  /* 0x0001000b06002986 */ /* 0x0001e2000c10192c */
[----:B------:R-:W-:Y:S01]  /*1cec0*/  ISETP.GT.AND P2, PT, R0, 0x49, P0 ;  /* 0x000000490000780c */ /* 0x000fe20000744270 */
[-C--:B------:R-:W-:Y:S01]  /*1ced0*/  FMUL R61, R61, R2.reuse ;  /* 0x000000023d3d7220 */ /* 0x080fe20000400000 */
[-C--:B------:R-:W-:Y:S01]  /*1cee0*/  FMUL R13, R60, R2.reuse ;  /* 0x000000023c0d7220 */ /* 0x080fe20000400000 */
[----:B-1----:R-:W-:Y:S01]  /*1cef0*/  FMUL R3, R62, R2 ;  /* 0x000000023e037220 */ /* 0x002fe20000400000 */
[----:B0-----:R-:W-:Y:S02]  /*1cf00*/  @P3 MOV R6, R8 ;  /* 0x0000000800063202 */ /* 0x001fe40000000f00 */
[----:B------:R-:W-:-:S05]  /*1cf10*/  @P3 MOV R7, R9 ;  /* 0x0000000900073202 */ /* 0x000fca0000000f00 */
[----:B------:R0:W-:Y:S01]  /*1cf20*/  @P3 STG.E desc[UR44][R6.64+0x104], R59 ;  /* 0x0001043b06003986 */ /* 0x0001e2000c10192c */
[----:B------:R-:W-:-:S03]  /*1cf30*/  FMUL R63, R63, R2 ;  /* 0x000000023f3f7220 */ /* 0x000fc60000400000 */
[----:B------:R-:W-:Y:S01]  /*1cf40*/  @P4 STG.E desc[UR44][R4.64+0x124], R61 ;  /* 0x0001243d04004986 */ /* 0x000fe2000c10192c */
[----:B------:R-:W-:-:S03]  /*1cf50*/  ISETP.GT.AND P4, PT, R0, 0x51, P1 ;  /* 0x000000510000780c */ /* 0x000fc60000f84270 */
[----:B------:R-:W-:Y:S01]  /*1cf60*/  @P5 STG.E desc[UR44][R4.64+0x120], R13 ;  /* 0x0001200d04005986 */ /* 0x000fe2000c10192c */
[----:B0-----:R-:W-:Y:S01]  /*1cf70*/  @P6 IMAD.MOV.U32 R6, RZ, RZ, R8 ;  /* 0x000000ffff066224 */ /* 0x001fe200078e0008 */
[----:B------:R-:W-:Y:S02]  /*1cf80*/  @P6 MOV R7, R9 ;  /* 0x0000000900076202 */ /* 0x000fe40000000f00 */
[----:B------:R-:W-:-:S03]  /*1cf90*/  ISETP.GT.AND P5, PT, R0, 0x50, P0 ;  /* 0x000000500000780c */ /* 0x000fc600007a4270 */
[----:B------:R0:W-:Y:S01]  /*1cfa0*/  @P6 STG.E desc[UR44][R6.64+0x120], R3 ;  /* 0x0001200306006986 */ /* 0x0001e2000c10192c */
[----:B------:R-:W-:Y:S01]  /*1cfb0*/  ISETP.GT.AND P3, PT, R0, 0x50, P1 ;  /* 0x000000500000780c */ /* 0x000fe20000f64270 */
[----:B------:R-:W-:Y:S01]  /*1cfc0*/  FMUL R65, R65, R2 ;  /* 0x0000000241417220 */ /* 0x000fe20000400000 */
[----:B0-----:R-:W-:Y:S01]  /*1cfd0*/  @P2 MOV R6, R8 ;  /* 0x0000000800062202 */ /* 0x001fe20000000f00 */
[----:B------:R-:W-:-:S05]  /*1cfe0*/  @P2 IMAD.MOV.U32 R7, RZ, RZ, R9 ;  /* 0x000000ffff072224 */ /* 0x000fca00078e0009 */
[----:B------:R0:W-:Y:S01]  /*1cff0*/  @P2 STG.E desc[UR44][R6.64+0x124], R63 ;  /* 0x0001243f06002986 */ /* 0x0001e2000c10192c */
[----:B------:R-:W-:Y:S01]  /*1d000*/  ISETP.GT.AND P2, PT, R0, 0x51, P0 ;  /* 0x000000510000780c */ /* 0x000fe20000744270 */
[-C--:B------:R-:W-:Y:S02]  /*1d010*/  FMUL R11, R64, R2.reuse ;  /* 0x00000002400b7220 */ /* 0x080fe40000400000 */
[----:B------:R-:W-:Y:S01]  /*1d020*/  @P4 STG.E desc[UR44][R4.64+0x144], R65 ;  /* 0x0001444104004986 */ /* 0x000fe2000c10192c */
[----:B------:R-:W-:Y:S01]  /*1d030*/  ISETP.GT.AND P4, PT, R0, 0x58, P0 ;  /* 0x000000580000780c */ /* 0x000fe20000784270 */
[----:B------:R-:W-:Y:S01]  /*1d040*/  FMUL R13, R66, R2 ;  /* 0x00000002420d7220 */ /* 0x000fe20000400000 */
[C---:B------:R-:W-:Y:S01]  /*1d050*/  ISETP.GT.AND P6, PT, R0.reuse, 0x59, P1 ;  /* 0x000000590000780c */ /* 0x040fe20000fc4270 */
[----:B------:R1:W-:Y:S01]  /*1d060*/  @P3 STG.E desc[UR44][R4.64+0x140], R11 ;  /* 0x0001400b04003986 */ /* 0x0003e2000c10192c */
[----:B------:R-:W-:Y:S02]  /*1d070*/  ISETP.GT.AND P3, PT, R0, 0x58, P1 ;  /* 0x000000580000780c */ /* 0x000fe40000f64270 */
[----:B0-----:R-:W-:-:S02]  /*1d080*/  @P5 MOV R6, R8 ;  /* 0x0000000800065202 */ /* 0x001fc40000000f00 */
[----:B------:R-:W-:Y:S01]  /*1d090*/  @P5 MOV R7, R9 ;  /* 0x0000000900075202 */ /* 0x000fe20000000f00 */
[----:B------:R-:W-:-:S04]  /*1d0a0*/  FMUL R67, R67, R2 ;  /* 0x0000000243437220 */ /* 0x000fc80000400000 */
[----:B------:R0:W-:Y:S01]  /*1d0b0*/  @P5 STG.E desc[UR44][R6.64+0x140], R13 ;  /* 0x0001400d06005986 */ /* 0x0001e2000c10192c */
[-C--:B------:R-:W-:Y:S01]  /*1d0c0*/  FMUL R3, R68, R2.reuse ;  /* 0x0000000244037220 */ /* 0x080fe20000400000 */
[-C--:B------:R-:W-:Y:S01]  /*1d0d0*/  FMUL R69, R69, R2.reuse ;  /* 0x0000000245457220 */ /* 0x080fe20000400000 */
[----:B-1----:R-:W-:Y:S01]  /*1d0e0*/  FMUL R11, R70, R2 ;  /* 0x00000002460b7220 */ /* 0x002fe20000400000 */
[----:B0-----:R-:W-:Y:S01]  /*1d0f0*/  @P2 IMAD.MOV.U32 R6, RZ, RZ, R8 ;  /* 0x000000ffff062224 */ /* 0x001fe200078e0008 */
[----:B------:R-:W-:-:S05]  /*1d100*/  @P2 MOV R7, R9 ;  /* 0x0000000900072202 */ /* 0x000fca0000000f00 */
[----:B------:R0:W-:Y:S01]  /*1d110*/  @P2 STG.E desc[UR44][R6.64+0x144], R67 ;  /* 0x0001444306002986 */ /* 0x0001e2000c10192c */
[----:B------:R-:W-:-:S03]  /*1d120*/  ISETP.GT.AND P2, PT, R0, 0x59, P0 ;  /* 0x000000590000780c */ /* 0x000fc60000744270 */
[----:B------:R-:W-:Y:S04]  /*1d130*/  @P3 STG.E desc[UR44][R4.64+0x160], R3 ;  /* 0x0001600304003986 */ /* 0x000fe8000c10192c */
[----:B------:R-:W-:Y:S01]  /*1d140*/  @P6 STG.E desc[UR44][R4.64+0x164], R69 ;  /* 0x0001644504006986 */ /* 0x000fe2000c10192c */
[----:B0-----:R-:W-:Y:S01]  /*1d150*/  @P4 MOV R6, R8 ;  /* 0x0000000800064202 */ /* 0x001fe20000000f00 */
[----:B------:R-:W-:Y:S01]  /*1d160*/  @P4 IMAD.MOV.U32 R7, RZ, RZ, R9 ;  /* 0x000000ffff074224 */ /* 0x000fe200078e0009 */
[----:B------:R-:W-:-:S04]  /*1d170*/  ISETP.GT.AND P5, PT, R0, 0x61, P1 ;  /* 0x000000610000780c */ /* 0x000fc80000fa4270 */
[----:B------:R0:W-:Y:S01]  /*1d180*/  @P4 STG.E desc[UR44][R6.64+0x160], R11 ;  /* 0x0001600b06004986 */ /* 0x0001e2000c10192c */
[C---:B------:R-:W-:Y:S02]  /*1d190*/  ISETP.GT.AND P4, PT, R0.reuse, 0x60, P0 ;  /* 0x000000600000780c */ /* 0x040fe40000784270 */
[C---:B------:R-:W-:Y:S01]  /*1d1a0*/  ISETP.GT.AND P3, PT, R0.reuse, 0x60, P1 ;  /* 0x000000600000780c */ /* 0x040fe20000f64270 */
[-C--:B------:R-:W-:Y:S01]  /*1d1b0*/  FMUL R71, R71, R2.reuse ;  /* 0x0000000247477220 */ /* 0x080fe20000400000 */
[----:B------:R-:W-:Y:S01]  /*1d1c0*/  ISETP.GT.AND P6, PT, R0, 0x61, P0 ;  /* 0x000000610000780c */ /* 0x000fe200007c4270 */
[-C--:B------:R-:W-:Y:S01]  /*1d1d0*/  FMUL R73, R73, R2.reuse ;  /* 0x0000000249497220 */ /* 0x080fe20000400000 */
[----:B------:R-:W-:Y:S01]  /*1d1e0*/  FMUL R13, R72, R2 ;  /* 0x00000002480d7220 */ /* 0x000fe20000400000 */
[----:B0-----:R-:W-:Y:S02]  /*1d1f0*/  @P2 MOV R6, R8 ;  /* 0x0000000800062202 */ /* 0x001fe40000000f00 */
[----:B------:R-:W-:Y:S01]  /*1d200*/  @P2 MOV R7, R9 ;  /* 0x0000000900072202 */ /* 0x000fe20000000f00 */
[----:B------:R-:W-:-:S04]  /*1d210*/  FMUL R3, R74, R2 ;  /* 0x000000024a037220 */ /* 0x000fc80000400000 */
        /* <DEDUP_REMOVED lines=15> */
[-C--:B------:R-:W-:Y:S01]  /*1d310*/  FMUL R11, R76, R2.reuse ;  /* 0x000000024c0b7220 */ /* 0x080fe20000400000 */
[----:B------:R-:W-:Y:S01]  /*1d320*/  FMUL R13, R78, R2 ;  /* 0x000000024e0d7220 */ /* 0x000fe20000400000 */
[----:B------:R-:W-:Y:S01]  /*1d330*/  @P5 STG.E desc[UR44][R4.64+0x1a4], R77 ;  /* 0x0001a44d04005986 */ /* 0x000fe2000c10192c */
[C---:B------:R-:W-:Y:S02]  /*1d340*/  ISETP.GT.AND P5, PT, R0.reuse, 0x70, P0 ;  /* 0x000000700000780c */ /* 0x040fe400007a4270 */
[----:B------:R-:W-:Y:S01]  /*1d350*/  ISETP.GT.AND P4, PT, R0, 0x70, P1 ;  /* 0x000000700000780c */ /* 0x000fe20000f84270 */
[----:B------:R1:W-:Y:S01]  /*1d360*/  @P2 STG.E desc[UR44][R4.64+0x1a0], R11 ;  /* 0x0001a00b04002986 */ /* 0x0003e2000c10192c */
[----:B0-----:R-:W-:Y:S02]  /*1d370*/  @P3 MOV R6, R8 ;  /* 0x0000000800063202 */ /* 0x001fe40000000f00 */
        /* <DEDUP_REMOVED lines=8> */
[----:B0-----:R-:W-:Y:S01]  /*1d400*/  @P6 IMAD.MOV.U32 R6, RZ, RZ, R8 ;  /* 0x000000ffff066224 */ /* 0x001fe200078e0008 */
[----:B------:R-:W-:-:S05]  /*1d410*/  @P6 MOV R7, R9 ;  /* 0x0000000900076202 */ /* 0x000fca0000000f00 */
[----:B------:R0:W-:Y:S01]  /*1d420*/  @P6 STG.E desc[UR44][R6.64+0x1a4], R79 ;  /* 0x0001a44f06006986 */ /* 0x0001e2000c10192c */
[C---:B------:R-:W-:Y:S01]  /*1d430*/  ISETP.GT.AND P6, PT, R0.reuse, 0x79, P1 ;  /* 0x000000790000780c */ /* 0x040fe20000fc4270 */
[----:B------:R-:W-:Y:S02]  /*1d440*/  FMUL R83, R83, R2 ;  /* 0x0000000253537220 */ /* 0x000fe40000400000 */
[----:B------:R-:W-:Y:S04]  /*1d450*/  @P4 STG.E desc[UR44][R4.64+0x1c0], R3 ;  /* 0x0001c00304004986 */ /* 0x000fe8000c10192c */
[----:B------:R-:W-:Y:S01]  /*1d460*/  @P2 STG.E desc[UR44][R4.64+0x1c4], R81 ;  /* 0x0001c45104002986 */ /* 0x000fe2000c10192c */
[----:B0-----:R-:W-:Y:S01]  /*1d470*/  @P5 MOV R6, R8 ;  /* 0x0000000800065202 */ /* 0x001fe20000000f00 */
[----:B------:R-:W-:Y:S01]  /*1d480*/  @P5 IMAD.MOV.U32 R7, RZ, RZ, R9 ;  /* 0x000000ffff075224 */ /* 0x000fe200078e0009 */
[----:B------:R-:W-:-:S04]  /*1d490*/  ISETP.GT.AND P2, PT, R0, 0x78, P0 ;  /* 0x000000780000780c */ /* 0x000fc80000744270 */
[----:B------:R0:W-:Y:S01]  /*1d4a0*/  @P5 STG.E desc[UR44][R6.64+0x1c0], R11 ;  /* 0x0001c00b06005986 */ /* 0x0001e2000c10192c */
[----:B------:R-:W-:Y:S01]  /*1d4b0*/  ISETP.GT.AND P4, PT, R0, 0x78, P1 ;  /* 0x000000780000780c */ /* 0x000fe20000f84270 */
[----:B------:R-:W-:Y:S01]  /*1d4c0*/  FMUL R85, R85, R2 ;  /* 0x0000000255557220 */ /* 0x000fe20000400000 */
[----:B0-----:R-:W-:Y:S02]  /*1d4d0*/  @P3 MOV R6, R8 ;  /* 0x0000000800063202 */ /* 0x001fe40000000f00 */
[----:B------:R-:W-:-:S05]  /*1d4e0*/  @P3 MOV R7, R9 ;  /* 0x0000000900073202 */ /* 0x000fca0000000f00 */
        /* <DEDUP_REMOVED lines=20> */
[----:B------:R-:W-:-:S03]  /*1d630*/  FMUL R91, R91, R2 ;  /* 0x000000025b5b7220 */ /* 0x000fc60000400000 */
[----:B------:R-:W-:Y:S01]  /*1d640*/  @P5 STG.E desc[UR44][R4.64+0x200], R11 ;  /* 0x0002000b04005986 */ /* 0x000fe2000c10192c */
[----:B------:R-:W-:-:S03]  /*1d650*/  ISETP.GT.AND P5, PT, R0, 0x88, P0 ;  /* 0x000000880000780c */ /* 0x000fc600007a4270 */
[----:B------:R-:W-:Y:S01]  /*1d660*/  @P4 STG.E desc[UR44][R4.64+0x204], R89 ;  /* 0x0002045904004986 */ /* 0x000fe2000c10192c */
[----:B0-----:R-:W-:Y:S02]  /*1d670*/  @P6 MOV R6, R8 ;  /* 0x0000000800066202 */ /* 0x001fe40000000f00 */
[----:B------:R-:W-:-:S05]  /*1d680*/  @P6 MOV R7, R9 ;  /* 0x0000000900076202 */ /* 0x000fca0000000f00 */
[----:B------:R0:W-:Y:S01]  /*1d690*/  @P6 STG.E desc[UR44][R6.64+0x200], R3 ;  /* 0x0002000306006986 */ /* 0x0001e2000c10192c */
[C---:B------:R-:W-:Y:S02]  /*1d6a0*/  ISETP.GT.AND P3, PT, R0.reuse, 0x88, P1 ;  /* 0x000000880000780c */ /* 0x040fe40000f64270 */
[----:B------:R-:W-:Y:S01]  /*1d6b0*/  ISETP.GT.AND P4, PT, R0, 0x89, P1 ;  /* 0x000000890000780c */ /* 0x000fe20000f84270 */
[----:B0-----:R-:W-:Y:S01]  /*1d6c0*/  @P2 IMAD.MOV.U32 R6, RZ, RZ, R8 ;  /* 0x000000ffff062224 */ /* 0x001fe200078e0008 */
[----:B------:R-:W-:-:S05]  /*1d6d0*/  @P2 MOV R7, R9 ;  /* 0x0000000900072202 */ /* 0x000fca0000000f00 */
[----:B------:R0:W-:Y:S01]  /*1d6e0*/  @P2 STG.E desc[UR44][R6.64+0x204], R91 ;  /* 0x0002045b06002986 */ /* 0x0001e2000c10192c */
[----:B------:R-:W-:Y:S01]  /*1d6f0*/  ISETP.GT.AND P2, PT, R0, 0x89, P0 ;  /* 0x000000890000780c */ /* 0x000fe20000744270 */
[-C--:B------:R-:W-:Y:S01]  /*1d700*/  FMUL R13, R92, R2.reuse ;  /* 0x000000025c0d7220 */ /* 0x080fe20000400000 */
[-C--:B------:R-:W-:Y:S01]  /*1d710*/  FMUL R93, R93, R2.reuse ;  /* 0x000000025d5d7220 */ /* 0x080fe20000400000 */
[----:B------:R-:W-:Y:S01]  /*1d720*/  FMUL R11, R94, R2 ;  /* 0x000000025e0b7220 */ /* 0x000fe20000400000 */
[C---:B------:R-:W-:Y:S02]  /*1d730*/  ISETP.GT.AND P6, PT, R0.reuse, 0x91, P1 ;  /* 0x000000910000780c */ /* 0x040fe40000fc4270 */
[----:B------:R-:W-:Y:S01]  /*1d740*/  @P3 STG.E desc[UR44][R4.64+0x220], R13 ;  /* 0x0002200d04003986 */ /* 0x000fe2000c10192c */
[----:B0-----:R-:W-:Y:S01]  /*1d750*/  @P5 MOV R6, R8 ;  /* 0x0000000800065202 */ /* 0x001fe20000000f00 */
[----:B------:R-:W-:Y:S02]  /*1d760*/  @P5 IMAD.MOV.U32 R7, RZ, RZ, R9 ;  /* 0x000000ffff075224 */ /* 0x000fe400078e0009 */
[----:B------:R-:W-:Y:S01]  /*1d770*/  @P4 STG.E desc[UR44][R4.64+0x224], R93 ;  /* 0x0002245d04004986 */ /* 0x000fe2000c10192c */
[C---:B------:R-:W-:Y:S01]  /*1d780*/  ISETP.GT.AND P3, PT, R0.reuse, 0x90, P1 ;  /* 0x000000900000780c */ /* 0x040fe20000f64270 */
[-C--:B------:R-:W-:Y:S01]  /*1d790*/  FMUL R95, R95, R2.reuse ;  /* 0x000000025f5f7220 */ /* 0x080fe20000400000 */
[----:B------:R-:W-:Y:S01]  /*1d7a0*/  ISETP.GT.AND P4, PT, R0, 0x90, P0 ;  /* 0x000000900000780c */ /* 0x000fe20000784270 */
[----:B------:R0:W-:Y:S01]  /*1d7b0*/  @P5 STG.E desc[UR44][R6.64+0x220], R11 ;  /* 0x0002200b06005986 */ /* 0x0001e2000c10192c */
[-C--:B------:R-:W-:Y:S01]  /*1d7c0*/  FMUL R3, R96, R2.reuse ;  /* 0x0000000260037220 */ /* 0x080fe20000400000 */
[----:B------:R-:W-:Y:S01]  /*1d7d0*/  FMUL R97, R97, R2 ;  /* 0x0000000261617220 */ /* 0x000fe20000400000 */
[----:B0-----:R-:W-:-:S02]  /*1d7e0*/  @P2 MOV R6, R8 ;  /* 0x0000000800062202 */ /* 0x001fc40000000f00 */
[----:B------:R-:W-:-:S05]  /*1d7f0*/  @P2 MOV R7, R9 ;  /* 0x0000000900072202 */ /* 0x000fca0000000f00 */
[----:B------:R0:W-:Y:S01]  /*1d800*/  @P2 STG.E desc[UR44][R6.64+0x224], R95 ;  /* 0x0002245f06002986 */ /* 0x0001e2000c10192c */
[----:B------:R-:W-:Y:S01]  /*1d810*/  ISETP.GT.AND P2, PT, R0, 0x91, P0 ;  /* 0x000000910000780c */ /* 0x000fe20000744270 */
[----:B------:R-:W-:Y:S01]  /*1d820*/  FMUL R13, R98, R2 ;  /* 0x00000002620d7220 */ /* 0x000fe20000400000 */
[C---:B------:R-:W-:Y:S01]  /*1d830*/  ISETP.GT.AND P5, PT, R0.reuse, 0x99, P1 ;  /* 0x000000990000780c */ /* 0x040fe20000fa4270 */
[----:B------:R1:W-:Y:S01]  /*1d840*/  @P3 STG.E desc[UR44][R4.64+0x240], R3 ;  /* 0x0002400304003986 */ /* 0x0003e2000c10192c */
[----:B------:R-:W-:-:S03]  /*1d850*/  ISETP.GT.AND P3, PT, R0, 0x98, P1 ;  /* 0x000000980000780c */ /* 0x000fc60000f64270 */
[----:B------:R-:W-:Y:S01]  /*1d860*/  @P6 STG.E desc[UR44][R4.64+0x244], R97 ;  /* 0x0002446104006986 */ /* 0x000fe2000c10192c */
[----:B------:R-:W-:Y:S01]  /*1d870*/  ISETP.GT.AND P6, PT, R0, 0x98, P0 ;  /* 0x000000980000780c */ /* 0x000fe200007c4270 */
[----:B0-----:R-:W-:Y:S01]  /*1d880*/  @P4 IMAD.MOV.U32 R6, RZ, RZ, R8 ;  /* 0x000000ffff064224 */ /* 0x001fe200078e0008 */
[----:B------:R-:W-:Y:S01]  /*1d890*/  @P4 MOV R7, R9 ;  /* 0x0000000900074202 */ /* 0x000fe20000000f00 */
[-C--:B------:R-:W-:Y:S01]  /*1d8a0*/  FMUL R99, R99, R2.reuse ;  /* 0x0000000263637220 */ /* 0x080fe20000400000 */
[----:B------:R-:W-:-:S03]  /*1d8b0*/  FMUL R101, R101, R2 ;  /* 0x0000000265657220 */ /* 0x000fc60000400000 */
[----:B------:R0:W-:Y:S01]  /*1d8c0*/  @P4 STG.E desc[UR44][R6.64+0x240], R13 ;  /* 0x0002400d06004986 */ /* 0x0001e2000c10192c */
[----:B------:R-:W-:Y:S01]  /*1d8d0*/  ISETP.GT.AND P4, PT, R0, 0x99, P0 ;  /* 0x000000990000780c */ /* 0x000fe20000784270 */
[-C--:B------:R-:W-:Y:S01]  /*1d8e0*/  FMUL R11, R100, R2.reuse ;  /* 0x00000002640b7220 */ /* 0x080fe20000400000 */
[----:B-1----:R-:W-:Y:S01]  /*1d8f0*/  FMUL R3, R102, R2 ;  /* 0x0000000266037220 */ /* 0x002fe20000400000 */
[----:B0-----:R-:W-:Y:S01]  /*1d900*/  @P2 MOV R6, R8 ;  /* 0x0000000800062202 */ /* 0x001fe20000000f00 */
[----:B------:R-:W-:-:S05]  /*1d910*/  @P2 IMAD.MOV.U32 R7, RZ, RZ, R9 ;  /* 0x000000ffff072224 */ /* 0x000fca00078e0009 */
[----:B------:R0:W-:Y:S04]  /*1d920*/  @P2 STG.E desc[UR44][R6.64+0x244], R99 ;  /* 0x0002446306002986 */ /* 0x0001e8000c10192c */
[----:B------:R-:W-:Y:S01]  /*1d930*/  @P5 STG.E desc[UR44][R4.64+0x264], R101 ;  /* 0x0002646504005986 */ /* 0x000fe2000c10192c */
[----:B------:R-:W-:-:S03]  /*1d940*/  ISETP.GT.AND P5, PT, R0, 0xa1, P1 ;  /* 0x000000a10000780c */ /* 0x000fc60000fa4270 */
[----:B------:R1:W-:Y:S01]  /*1d950*/  @P3 STG.E desc[UR44][R4.64+0x260], R11 ;  /* 0x0002600b04003986 */ /* 0x0003e2000c10192c */
[C---:B------:R-:W-:Y:S02]  /*1d960*/  ISETP.GT.AND P3, PT, R0.reuse, 0xa0, P0 ;  /* 0x000000a00000780c */ /* 0x040fe40000764270 */
[----:B0-----:R-:W-:Y:S02]  /*1d970*/  @P6 MOV R6, R8 ;  /* 0x0000000800066202 */ /* 0x001fe40000000f00 */
[-C--:B------:R-:W-:Y:S02]  /*1d980*/  @P6 MOV R7, R9.reuse ;  /* 0x0000000900076202 */ /* 0x080fe40000000f00 */
[C---:B------:R-:W-:Y:S01]  /*1d990*/  ISETP.GT.AND P2, PT, R0.reuse, 0xa0, P1 ;  /* 0x000000a00000780c */ /* 0x040fe20000f44270 */
[-C--:B------:R-:W-:Y:S02]  /*1d9a0*/  FMUL R103, R103, R2.reuse ;  /* 0x0000000267677220 */ /* 0x080fe40000400000 */
[----:B------:R0:W-:Y:S01]  /*1d9b0*/  @P6 STG.E desc[UR44][R6.64+0x260], R3 ;  /* 0x0002600306006986 */ /* 0x0001e2000c10192c */
[-C--:B------:R-:W-:Y:S01]  /*1d9c0*/  FMUL R105, R105, R2.reuse ;  /* 0x0000000269697220 */ /* 0x080fe20000400000 */
[----:B------:R-:W-:Y:S01]  /*1d9d0*/  ISETP.GT.AND P6, PT, R0, 0xa1, P0 ;  /* 0x000000a10000780c */ /* 0x000fe200007c4270 */
[-C--:B------:R-:W-:Y:S01]  /*1d9e0*/  FMUL R13, R104, R2.reuse ;  /* 0x00000002680d7220 */ /* 0x080fe20000400000 */
[----:B-1----:R-:W-:Y:S01]  /*1d9f0*/  FMUL R11, R106, R2 ;  /* 0x000000026a0b7220 */ /* 0x002fe20000400000 */
[----:B0-----:R-:W-:Y:S01]  /*1da00*/  @P4 IMAD.MOV.U32 R6, RZ, RZ, R8 ;  /* 0x000000ffff064224 */ /* 0x001fe200078e0008 */
[----:B------:R-:W-:-:S05]  /*1da10*/  @P4 MOV R7, R9 ;  /* 0x0000000900074202 */ /* 0x000fca0000000f00 */
[----:B------:R0:W-:Y:S04]  /*1da20*/  @P4 STG.E desc[UR44][R6.64+0x264], R103 ;  /* 0x0002646706004986 */ /* 0x0001e8000c10192c */
[----:B------:R-:W-:Y:S01]  /*1da30*/  @P5 STG.E desc[UR44][R4.64+0x284], R105 ;  /* 0x0002846904005986 */ /* 0x000fe2000c10192c */
[C---:B------:R-:W-:Y:S02]  /*1da40*/  ISETP.GT.AND P5, PT, R0.reuse, 0xa8, P0 ;  /* 0x000000a80000780c */ /* 0x040fe400007a4270 */
[C---:B------:R-:W-:Y:S01]  /*1da50*/  ISETP.GT.AND P4, PT, R0.reuse, 0xa8, P1 ;  /* 0x000000a80000780c */ /* 0x040fe20000f84270 */
[----:B------:R1:W-:Y:S01]  /*1da60*/  @P2 STG.E desc[UR44][R4.64+0x280], R13 ;  /* 0x0002800d04002986 */ /* 0x0003e2000c10192c */
        /* <DEDUP_REMOVED lines=12> */
[C---:B------:R-:W-:Y:S01]  /*1db30*/  ISETP.GT.AND P6, PT, R0.reuse, 0xb1, P1 ;  /* 0x000000b10000780c */ /* 0x040fe20000fc4270 */
[----:B------:R-:W-:Y:S02]  /*1db40*/  FMUL R111, R111, R2 ;  /* 0x000000026f6f7220 */ /* 0x000fe40000400000 */
[----:B------:R1:W-:Y:S01]  /*1db50*/  @P4 STG.E desc[UR44][R4.64+0x2a0], R3 ;  /* 0x0002a00304004986 */ /* 0x0003e2000c10192c */
[----:B------:R-:W-:-:S03]  /*1db60*/  ISETP.GT.AND P4, PT, R0, 0xb0, P1 ;  /* 0x000000b00000780c */ /* 0x000fc60000f84270 */
[----:B------:R-:W-:Y:S01]  /*1db70*/  @P2 STG.E desc[UR44][R4.64+0x2a4], R109 ;  /* 0x0002a46d04002986 */ /* 0x000fe2000c10192c */
[----:B0-----:R-:W-:Y:S01]  /*1db80*/  @P5 IMAD.MOV.U32 R6, RZ, RZ, R8 ;  /* 0x000000ffff065224 */ /* 0x001fe200078e0008 */
[----:B------:R-:W-:Y:S02]  /*1db90*/  @P5 MOV R7, R9 ;  /* 0x0000000900075202 */ /* 0x000fe40000000f00 */
[----:B------:R-:W-:-:S03]  /*1dba0*/  ISETP.GT.AND P2, PT, R0, 0xb0, P0 ;  /* 0x000000b00000780c */ /* 0x000fc60000744270 */
[----:B------:R0:W-:Y:S01]  /*1dbb0*/  @P5 STG.E desc[UR44][R6.64+0x2a0], R13 ;  /* 0x0002a00d06005986 */ /* 0x0001e2000c10192c */
[-C--:B------:R-:W-:Y:S01]  /*1dbc0*/  FMUL R113, R113, R2.reuse ;  /* 0x0000000271717220 */ /* 0x080fe20000400000 */
[----:B-1----:R-:W-:Y:S01]  /*1dbd0*/  FMUL R3, R112, R2 ;  /* 0x0000000270037220 */ /* 0x002fe20000400000 */
[----:B0-----:R-:W-:Y:S01]  /*1dbe0*/  @P3 MOV R6, R8 ;  /* 0x0000000800063202 */ /* 0x001fe20000000f00 */
[----:B------:R-:W-:-:S05]  /*1dbf0*/  @P3 IMAD.MOV.U32 R7, RZ, RZ, R9 ;  /* 0x000000ffff073224 */ /* 0x000fca00078e0009 */
[----:B------:R0:W-:Y:S01]  /*1dc00*/  @P3 STG.E desc[UR44][R6.64+0x2a4], R111 ;  /* 0x0002a46f06003986 */ /* 0x0001e2000c10192c */
[----:B------:R-:W-:Y:S01]  /*1dc10*/  ISETP.GT.AND P3, PT, R0, 0xb1, P0 ;  /* 0x000000b10000780c */ /* 0x000fe20000764270 */
[----:B------:R-:W-:Y:S02]  /*1dc20*/  FMUL R11, R114, R2 ;  /* 0x00000002720b7220 */ /* 0x000fe40000400000 */
        /* <DEDUP_REMOVED lines=16> */
[----:B------:R-:W-:-:S03]  /*1dd30*/  FMUL R119, R119, R2 ;  /* 0x0000000277777220 */ /* 0x000fc60000400000 */
[----:B------:R-:W-:Y:S01]  /*1dd40*/  @P4 STG.E desc[UR44][R4.64+0x2e4], R117 ;  /* 0x0002e47504004986 */ /* 0x000fe2000c10192c */
[----:B------:R-:W-:-:S03]  /*1dd50*/  ISETP.GT.AND P4, PT, R0, 0xc1, P1 ;  /* 0x000000c10000780c */ /* 0x000fc60000f84270 */
        /* <DEDUP_REMOVED lines=11> */
[-C--:B------:R-:W-:Y:S02]  /*1de10*/  FMUL R11, R120, R2.reuse ;  /* 0x00000002780b7220 */ /* 0x080fe40000400000 */
[----:B------:R-:W-:Y:S01]  /*1de20*/  @P4 STG.E desc[UR44][R4.64+0x304], R121 ;  /* 0x0003047904004986 */ /* 0x000fe2000c10192c */
[----:B------:R-:W-:Y:S01]  /*1de30*/  ISETP.GT.AND P4, PT, R0, 0xc8, P0 ;  /* 0x000000c80000780c */ /* 0x000fe20000784270 */
[-C--:B------:R-:W-:Y:S01]  /*1de40*/  FMUL R13, R122, R2.reuse ;  /* 0x000000027a0d7220 */ /* 0x080fe20000400000 */
[C---:B------:R-:W-:Y:S01]  /*1de50*/  ISETP.GT.AND P6, PT, R0.reuse, 0xc9, P1 ;  /* 0x000000c90000780c */ /* 0x040fe20000fc4270 */
[----:B------:R1:W-:Y:S01]  /*1de60*/  @P3 STG.E desc[UR44][R4.64+0x300], R11 ;  /* 0x0003000b04003986 */ /* 0x0003e2000c10192c */
[----:B------:R-:W-:Y:S01]  /*1de70*/  ISETP.GT.AND P3, PT, R0, 0xc8, P1 ;  /* 0x000000c80000780c */ /* 0x000fe20000f64270 */
[----:B0-----:R-:W-:Y:S01]  /*1de80*/  @P5 IMAD.MOV.U32 R6, RZ, RZ, R8 ;  /* 0x000000ffff065224 */ /* 0x001fe200078e0008 */
[----:B------:R-:W-:Y:S01]  /*1de90*/  @P5 MOV R7, R9 ;  /* 0x0000000900075202 */ /* 0x000fe20000000f00 */
[----:B------:R-:W-:-:S04]  /*1dea0*/  FMUL R123, R123, R2 ;  /* 0x000000027b7b7220 */ /* 0x000fc80000400000 */
[----:B------:R0:W-:Y:S01]  /*1deb0*/  @P5 STG.E desc[UR44][R6.64+0x300], R13 ;  /* 0x0003000d06005986 */ /* 0x0001e2000c10192c */
[-C--:B------:R-:W-:Y:S01]  /*1dec0*/  FMUL R3, R124, R2.reuse ;  /* 0x000000027c037220 */ /* 0x080fe20000400000 */
[-C--:B------:R-:W-:Y:S01]  /*1ded0*/  FMUL R125, R125, R2.reuse ;  /* 0x000000027d7d7220 */ /* 0x080fe20000400000 */
[----:B-1----:R-:W-:Y:S01]  /*1dee0*/  FMUL R11, R126, R2 ;  /* 0x000000027e0b7220 */ /* 0x002fe20000400000 */
[----:B0-----:R-:W-:Y:S01]  /*1def0*/  @P2 MOV R6, R8 ;  /* 0x0000000800062202 */ /* 0x001fe20000000f00 */
[----:B------:R-:W-:-:S05]  /*1df00*/  @P2 IMAD.MOV.U32 R7, RZ, RZ, R9 ;  /* 0x000000ffff072224 */ /* 0x000fca00078e0009 */
[----:B------:R0:W-:Y:S01]  /*1df10*/  @P2 STG.E desc[UR44][R6.64+0x304], R123 ;  /* 0x0003047b06002986 */ /* 0x0001e2000c10192c */
[----:B------:R-:W-:-:S03]  /*1df20*/  ISETP.GT.AND P2, PT, R0, 0xc9, P0 ;  /* 0x000000c90000780c */ /* 0x000fc60000744270 */
[----:B------:R-:W-:Y:S04]  /*1df30*/  @P3 STG.E desc[UR44][R4.64+0x320], R3 ;  /* 0x0003200304003986 */ /* 0x000fe8000c10192c */
[----:B------:R-:W-:Y:S01]  /*1df40*/  @P6 STG.E desc[UR44][R4.64+0x324], R125 ;  /* 0x0003247d04006986 */ /* 0x000fe2000c10192c */
[----:B0-----:R-:W-:Y:S02]  /*1df50*/  @P4 MOV R6, R8 ;  /* 0x0000000800064202 */ /* 0x001fe40000000f00 */
[----:B------:R-:W-:-:S05]  /*1df60*/  @P4 MOV R7, R9 ;  /* 0x0000000900074202 */ /* 0x000fca0000000f00 */
[----:B------:R0:W-:Y:S01]  /*1df70*/  @P4 STG.E desc[UR44][R6.64+0x320], R11 ;  /* 0x0003200b06004986 */ /* 0x0001e2000c10192c */
[C---:B------:R-:W-:Y:S02]  /*1df80*/  ISETP.GT.AND P4, PT, R0.reuse, 0xd0, P0 ;  /* 0x000000d00000780c */ /* 0x040fe40000784270 */
[C---:B------:R-:W-:Y:S02]  /*1df90*/  ISETP.GT.AND P3, PT, R0.reuse, 0xd0, P1 ;  /* 0x000000d00000780c */ /* 0x040fe40000f64270 */
[C---:B------:R-:W-:Y:S01]  /*1dfa0*/  ISETP.GT.AND P5, PT, R0.reuse, 0xd1, P1 ;  /* 0x000000d10000780c */ /* 0x040fe20000fa4270 */
[-C--:B------:R-:W-:Y:S01]  /*1dfb0*/  FMUL R127, R127, R2.reuse ;  /* 0x000000027f7f7220 */ /* 0x080fe20000400000 */
[----:B------:R-:W-:Y:S01]  /*1dfc0*/  ISETP.GT.AND P6, PT, R0, 0xd1, P0 ;  /* 0x000000d10000780c */ /* 0x000fe200007c4270 */
[----:B0-----:R-:W-:Y:S01]  /*1dfd0*/  @P2 IMAD.MOV.U32 R6, RZ, RZ, R8 ;  /* 0x000000ffff062224 */ /* 0x001fe200078e0008 */
[----:B------:R-:W-:Y:S01]  /*1dfe0*/  @P2 MOV R7, R9 ;  /* 0x0000000900072202 */ /* 0x000fe20000000f00 */
[-C--:B------:R-:W-:Y:S01]  /*1dff0*/  FMUL R13, R128, R2.reuse ;  /* 0x00000002800d7220 */ /* 0x080fe20000400000 */
[-C--:B------:R-:W-:Y:S01]  /*1e000*/  FMUL R129, R129, R2.reuse ;  /* 0x0000000281817220 */ /* 0x080fe20000400000 */
[----:B------:R-:W-:-:S02]  /*1e010*/  FMUL R3, R130, R2 ;  /* 0x0000000282037220 */ /* 0x000fc40000400000 */
        /* <DEDUP_REMOVED lines=16> */
[----:B------:R-:W-:Y:S01]  /*1e120*/  ISETP.GT.AND P4, PT, R0, 0xe0, P1 ;  /* 0x000000e00000780c */ /* 0x000fe20000f84270 */
[----:B------:R-:W-:Y:S01]  /*1e130*/  FMUL R13, R134, R2 ;  /* 0x00000002860d7220 */ /* 0x000fe20000400000 */
[----:B------:R-:W-:Y:S01]  /*1e140*/  @P5 STG.E desc[UR44][R4.64+0x364], R133 ;  /* 0x0003648504005986 */ /* 0x000fe2000c10192c */
[----:B------:R-:W-:-:S03]  /*1e150*/  ISETP.GT.AND P5, PT, R0, 0xe0, P0 ;  /* 0x000000e00000780c */ /* 0x000fc600007a4270 */
[----:B------:R1:W-:Y:S01]  /*1e160*/  @P2 STG.E desc[UR44][R4.64+0x360], R11 ;  /* 0x0003600b04002986 */ /* 0x0003e2000c10192c */
[----:B0-----:R-:W-:Y:S01]  /*1e170*/  @P3 IMAD.MOV.U32 R6, RZ, RZ, R8 ;  /* 0x000000ffff063224 */ /* 0x001fe200078e0008 */
[----:B------:R-:W-:Y:S02]  /*1e180*/  @P3 MOV R7, R9 ;  /* 0x0000000900073202 */ /* 0x000fe40000000f00 */
[----:B------:R-:W-:Y:S01]  /*1e190*/  ISETP.GT.AND P2, PT, R0, 0xe1, P1 ;  /* 0x000000e10000780c */ /* 0x000fe20000f44270 */
[-C--:B------:R-:W-:Y:S02]  /*1e1a0*/  FMUL R135, R135, R2.reuse ;  /* 0x0000000287877220 */ /* 0x080fe40000400000 */
[----:B------:R0:W-:Y:S01]  /*1e1b0*/  @P3 STG.E desc[UR44][R6.64+0x360], R13 ;  /* 0x0003600d06003986 */ /* 0x0001e2000c10192c */
[-C--:B------:R-:W-:Y:S01]  /*1e1c0*/  FMUL R3, R136, R2.reuse ;  /* 0x0000000288037220 */ /* 0x080fe20000400000 */
[----:B------:R-:W-:Y:S01]  /*1e1d0*/  ISETP.GT.AND P3, PT, R0, 0xe1, P0 ;  /* 0x000000e10000780c */ /* 0x000fe20000764270 */
[-C--:B------:R-:W-:Y:S01]  /*1e1e0*/  FMUL R137, R137, R2.reuse ;  /* 0x0000000289897220 */ /* 0x080fe20000400000 */
[----:B-1----:R-:W-:Y:S01]  /*1e1f0*/  FMUL R11, R138, R2 ;  /* 0x000000028a0b7220 */ /* 0x002fe20000400000 */
[----:B0-----:R-:W-:Y:S01]  /*1e200*/  @P6 MOV R6, R8 ;  /* 0x0000000800066202 */ /* 0x001fe20000000f00 */
[----:B------:R-:W-:-:S05]  /*1e210*/  @P6 IMAD.MOV.U32 R7, RZ, RZ, R9 ;  /* 0x000000ffff076224 */ /* 0x000fca00078e0009 */
[----:B------:R0:W-:Y:S04]  /*1e220*/  @P6 STG.E desc[UR44][R6.64+0x364], R135 ;  /* 0x0003648706006986 */ /* 0x0001e8000c10192c */
[----:B------:R1:W-:Y:S01]  /*1e230*/  @P4 STG.E desc[UR44][R4.64+0x380], R3 ;  /* 0x0003800304004986 */ /* 0x0003e2000c10192c */
[C---:B------:R-:W-:Y:S02]  /*1e240*/  ISETP.GT.AND P4, PT, R0.reuse, 0xe8, P0 ;  /* 0x000000e80000780c */ /* 0x040fe40000784270 */
[C---:B------:R-:W-:Y:S01]  /*1e250*/  ISETP.GT.AND P6, PT, R0.reuse, 0xe9, P1 ;  /* 0x000000e90000780c */ /* 0x040fe20000fc4270 */
[----:B------:R-:W-:Y:S01]  /*1e260*/  @P2 STG.E desc[UR44][R4.64+0x384], R137 ;  /* 0x0003848904002986 */ /* 0x000fe2000c10192c */
[----:B------:R-:W-:Y:S02]  /*1e270*/  ISETP.GT.AND P2, PT, R0, 0xe8, P1 ;  /* 0x000000e80000780c */ /* 0x000fe40000f44270 */
[----:B0-----:R-:W-:-:S02]  /*1e280*/  @P5 MOV R6, R8 ;  /* 0x0000000800065202 */ /* 0x001fc40000000f00 */
[----:B------:R-:W-:Y:S01]  /*1e290*/  @P5 MOV R7, R9 ;  /* 0x0000000900075202 */ /* 0x000fe20000000f00 */
[----:B------:R-:W-:-:S04]  /*1e2a0*/  FMUL R139, R139, R2 ;  /* 0x000000028b8b7220 */ /* 0x000fc80000400000 */
[----:B------:R0:W-:Y:S01]  /*1e2b0*/  @P5 STG.E desc[UR44][R6.64+0x380], R11 ;  /* 0x0003800b06005986 */ /* 0x0001e2000c10192c */
[----:B------:R-:W-:Y:S01]  /*1e2c0*/  ISETP.GT.AND P5, PT, R0, 0xe9, P0 ;  /* 0x000000e90000780c */ /* 0x000fe200007a4270 */
[-C--:B-1----:R-:W-:Y:S01]  /*1e2d0*/  FMUL R3, R140, R2.reuse ;  /* 0x000000028c037220 */ /* 0x082fe20000400000 */
[-C--:B------:R-:W-:Y:S01]  /*1e2e0*/  FMUL R141, R141, R2.reuse ;  /* 0x000000028d8d7220 */ /* 0x080fe20000400000 */
[----:B------:R-:W-:Y:S01]  /*1e2f0*/  FMUL R13, R142, R2 ;  /* 0x000000028e0d7220 */ /* 0x000fe20000400000 */
[----:B0-----:R-:W-:Y:S01]  /*1e300*/  @P3 IMAD.MOV.U32 R6, RZ, RZ, R8 ;  /* 0x000000ffff063224 */ /* 0x001fe200078e0008 */
[----:B------:R-:W-:-:S05]  /*1e310*/  @P3 MOV R7, R9 ;  /* 0x0000000900073202 */ /* 0x000fca0000000f00 */
[----:B------:R0:W-:Y:S01]  /*1e320*/  @P3 STG.E desc[UR44][R6.64+0x384], R139 ;  /* 0x0003848b06003986 */ /* 0x0001e2000c10192c */
[----:B------:R-:W-:-:S03]  /*1e330*/  ISETP.GT.AND P3, PT, R0, 0xf0, P1 ;  /* 0x000000f00000780c */ /* 0x000fc60000f64270 */
[----:B------:R-:W-:Y:S04]  /*1e340*/  @P2 STG.E desc[UR44][R4.64+0x3a0], R3 ;  /* 0x0003a00304002986 */ /* 0x000fe8000c10192c */
[----:B------:R-:W-:Y:S01]  /*1e350*/  @P6 STG.E desc[UR44][R4.64+0x3a4], R141 ;  /* 0x0003a48d04006986 */ /* 0x000fe2000c10192c */
[----:B0-----:R-:W-:Y:S01]  /*1e360*/  @P4 MOV R6, R8 ;  /* 0x0000000800064202 */ /* 0x001fe20000000f00 */
[----:B------:R-:W-:-:S05]  /*1e370*/  @P4 IMAD.MOV.U32 R7, RZ, RZ, R9 ;  /* 0x000000ffff074224 */ /* 0x000fca00078e0009 */
[----:B------:R0:W-:Y:S01]  /*1e380*/  @P4 STG.E desc[UR44][R6.64+0x3a0], R13 ;  /* 0x0003a00d06004986 */ /* 0x0001e2000c10192c */
[C---:B------:R-:W-:Y:S01]  /*1e390*/  ISETP.GT.AND P4, PT, R0.reuse, 0xf0, P0 ;  /* 0x000000f00000780c */ /* 0x040fe20000784270 */
[-C--:B------:R-:W-:Y:S01]  /*1e3a0*/  FMUL R143, R143, R2.reuse ;  /* 0x000000028f8f7220 */ /* 0x080fe20000400000 */
[----:B------:R-:W-:Y:S01]  /*1e3b0*/  ISETP.GT.AND P2, PT, R0, 0xf1, P1 ;  /* 0x000000f10000780c */ /* 0x000fe20000f44270 */
[----:B------:R-:W-:Y:S01]  /*1e3c0*/  FMUL R11, R144, R2 ;  /* 0x00000002900b7220 */ /* 0x000fe20000400000 */
[----:B------:R-:W-:Y:S02]  /*1e3d0*/  ISETP.GT.AND P6, PT, R0, 0xf1, P0 ;  /* 0x000000f10000780c */ /* 0x000fe400007c4270 */
[----:B0-----:R-:W-:Y:S02]  /*1e3e0*/  @P5 MOV R6, R8 ;  /* 0x0000000800065202 */ /* 0x001fe40000000f00 */
[----:B------:R-:W-:Y:S01]  /*1e3f0*/  @P5 MOV R7, R9 ;  /* 0x0000000900075202 */ /* 0x000fe20000000f00 */
[----:B------:R-:W-:-:S04]  /*1e400*/  FMUL R145, R145, R2 ;  /* 0x0000000291917220 */ /* 0x000fc80000400000 */
[----:B------:R0:W-:Y:S01]  /*1e410*/  @P5 STG.E desc[UR44][R6.64+0x3a4], R143 ;  /* 0x0003a48f06005986 */ /* 0x0001e2000c10192c */
[----:B------:R-:W-:-:S03]  /*1e420*/  ISETP.GT.AND P5, PT, R0, 0xf8, P0 ;  /* 0x000000f80000780c */ /* 0x000fc600007a4270 */
[----:B------:R1:W-:Y:S01]  /*1e430*/  @P3 STG.E desc[UR44][R4.64+0x3c0], R11 ;  /* 0x0003c00b04003986 */ /* 0x0003e2000c10192c */
[----:B------:R-:W-:Y:S01]  /*1e440*/  ISETP.GT.AND P3, PT, R0, 0xf8, P1 ;  /* 0x000000f80000780c */ /* 0x000fe20000f64270 */
[-C--:B------:R-:W-:Y:S01]  /*1e450*/  FMUL R3, R146, R2.reuse ;  /* 0x0000000292037220 */ /* 0x080fe20000400000 */
[C---:B------:R-:W-:Y:S01]  /*1e460*/  ISETP.GT.AND P1, PT, R0.reuse, 0xf9, P1 ;  /* 0x000000f90000780c */ /* 0x040fe20000f24270 */
[----:B------:R-:W-:Y:S01]  /*1e470*/  @P2 STG.E desc[UR44][R4.64+0x3c4], R145 ;  /* 0x0003c49104002986 */ /* 0x000fe2000c10192c */
[----:B0-----:R-:W-:Y:S01]  /*1e480*/  @P4 IMAD.MOV.U32 R6, RZ, RZ, R8 ;  /* 0x000000ffff064224 */ /* 0x001fe200078e0008 */
[----:B------:R-:W-:Y:S01]  /*1e490*/  @P4 MOV R7, R9 ;  /* 0x0000000900074202 */ /* 0x000fe20000000f00 */
[-C--:B------:R-:W-:Y:S01]  /*1e4a0*/  FMUL R147, R147, R2.reuse ;  /* 0x0000000293937220 */ /* 0x080fe20000400000 */
[----:B------:R-:W-:Y:S01]  /*1e4b0*/  ISETP.GT.AND P0, PT, R0, 0xf9, P0 ;  /* 0x000000f90000780c */ /* 0x000fe20000704270 */
[-C--:B------:R-:W-:Y:S02]  /*1e4c0*/  FMUL R13, R148, R2.reuse ;  /* 0x00000002940d7220 */ /* 0x080fe40000400000 */
[----:B------:R0:W-:Y:S01]  /*1e4d0*/  @P4 STG.E desc[UR44][R6.64+0x3c0], R3 ;  /* 0x0003c00306004986 */ /* 0x0001e2000c10192c */
[-C--:B------:R-:W-:Y:S01]  /*1e4e0*/  FMUL R149, R149, R2.reuse ;  /* 0x0000000295957220 */ /* 0x080fe20000400000 */
[-C--:B-1----:R-:W-:Y:S01]  /*1e4f0*/  FMUL R11, R150, R2.reuse ;  /* 0x00000002960b7220 */ /* 0x082fe20000400000 */
[----:B------:R-:W-:Y:S01]  /*1e500*/  FMUL R151, R151, R2 ;  /* 0x0000000297977220 */ /* 0x000fe20000400000 */
[----:B0-----:R-:W-:Y:S01]  /*1e510*/  @P6 MOV R6, R8 ;  /* 0x0000000800066202 */ /* 0x001fe20000000f00 */
[----:B------:R-:W-:-:S05]  /*1e520*/  @P6 IMAD.MOV.U32 R7, RZ, RZ, R9 ;  /* 0x000000ffff076224 */ /* 0x000fca00078e0009 */
[----:B------:R-:W-:Y:S04]  /*1e530*/  @P6 STG.E desc[UR44][R6.64+0x3c4], R147 ;  /* 0x0003c49306006986 */ /* 0x000fe8000c10192c */
[----:B------:R-:W-:Y:S04]  /*1e540*/  @P3 STG.E desc[UR44][R4.64+0x3e0], R13 ;  /* 0x0003e00d04003986 */ /* 0x000fe8000c10192c */
[----:B------:R0:W-:Y:S02]  /*1e550*/  @P1 STG.E desc[UR44][R4.64+0x3e4], R149 ;  /* 0x0003e49504001986 */ /* 0x0001e4000c10192c */
[----:B0-----:R-:W-:-:S02]  /*1e560*/  @P5 MOV R4, R8 ;  /* 0x0000000800045202 */ /* 0x001fc40000000f00 */
[----:B------:R-:W-:-:S05]  /*1e570*/  @P5 MOV R5, R9 ;  /* 0x0000000900055202 */ /* 0x000fca0000000f00 */
[----:B------:R0:W-:Y:S04]  /*1e580*/  @P5 STG.E desc[UR44][R4.64+0x3e0], R11 ;  /* 0x0003e00b04005986 */ /* 0x0001e8000c10192c */
[----:B------:R0:W-:Y:S02]  /*1e590*/  @P0 STG.E desc[UR44][R8.64+0x3e4], R151 ;  /* 0x0003e49708000986 */ /* 0x0001e4000c10192c */
.L_x_536:
[----:B------:R-:W-:Y:S05]  /*1e5a0*/  BSYNC B0 ;  /* 0x0000000000007941 */ /* 0x000fea0003800000 */
.L_x_28:
[----:B0-----:R-:W5:Y:S04]  /*1e5b0*/  LDL.LU R5, [R1+0x200] ;  /* 0x0002000001057983 */ /* 0x001f680000300800 */
[----:B------:R-:W5:Y:S01]  /*1e5c0*/  LDL.LU R4, [R1+0x204] ;  /* 0x0002040001047983 */ /* 0x000f620000300800 */
[----:B------:R-:W-:Y:S01]  /*1e5d0*/  ULDC UR4, c[0x0][0xc] ;  /* 0x0000030000047ab9 */ /* 0x000fe20000000800 */
[----:B------:R-:W-:Y:S01]  /*1e5e0*/  ULDC UR5, c[0x0][0x10] ;  /* 0x0000040000057ab9 */ /* 0x000fe20000000800 */
[----:B------:R-:W5:Y:S01]  /*1e5f0*/  LDC R3, c[0x0][0x14] ;  /* 0x00000500ff037b82 */ /* 0x000f620000000800 */
[----:B------:R-:W-:Y:S01]  /*1e600*/  UIMAD.WIDE.U32 UR4, UR4, UR5, URZ ;  /* 0x00000005040472a5 */ /* 0x000fe2000f8e003f */
[----:B------:R-:W-:Y:S01]  /*1e610*/  PRMT R0, RZ, 0x7610, R0 ;  /* 0x00007610ff007816 */ /* 0x000fe20000000000 */
[----:B------:R-:W-:Y:S01]  /*1e620*/  UMOV UR41, 0xffffffff ;  /* 0xffffffff00297882 */ /* 0x000fe20000000000 */
[----:B------:R-:W-:-:S03]  /*1e630*/  UMOV UR42, 0xffffffff ;  /* 0xffffffff002a7882 */ /* 0x000fc60000000000 */
[----:B-----5:R-:W-:-:S04]  /*1e640*/  IMAD.WIDE.U32 R4, R3, UR4, R4 ;  /* 0x0000000403047c25 */ /* 0x020fc8000f8e0004 */
[----:B------:R-:W-:Y:S01]  /*1e650*/  IMAD R3, R3, UR5, RZ ;  /* 0x0000000503037c24 */ /* 0x000fe2000f8e02ff */
[----:B------:R-:W-:Y:S01]  /*1e660*/  MOV R7, R4 ;  /* 0x0000000400077202 */ /* 0x000fe20000000f00 */
[----:B------:R-:W-:Y:S02]  /*1e670*/  ULDC.64 UR4, c[0x0][0x650] ;  /* 0x0001940000047ab9 */ /* 0x000fe40000000a00 */
[----:B------:R-:W-:Y:S01]  /*1e680*/  IMAD.IADD R6, R5, 0x1, R3 ;  /* 0x0000000105067824 */ /* 0x000fe200078e0203 */
[----:B------:R-:W-:-:S04]  /*1e690*/  ISETP.GE.U32.AND P0, PT, R4, UR4, PT ;  /* 0x0000000404007c0c */ /* 0x000fc8000bf06070 */
[----:B------:R0:W-:Y:S01]  /*1e6a0*/  STL [R1+0x200], R6 ;  /* 0x0002000601007387 */ /* 0x0001e20000100800 */
[----:B------:R-:W-:-:S03]  /*1e6b0*/  ISETP.GE.U32.AND.EX P0, PT, R6, UR5, PT, P0 ;  /* 0x0000000506007c0c */ /* 0x000fc6000bf06100 */
[----:B------:R0:W-:Y:S10]  /*1e6c0*/  STL [R1+0x204], R7 ;  /* 0x0002040701007387 */ /* 0x0001f40000100800 */
[----:B0-----:R-:W-:Y:S05]  /*1e6d0*/  @P0 BRA `(.L_x_537) ;  /* 0x0000000400880947 */ /* 0x001fea0003800000 */
[----:B------:R-:W0:Y:S01]  /*1e6e0*/  S2UR UR6, SR_CTAID.X ;  /* 0x00000000000679c3 */ /* 0x000e220000002500 */
[----:B------:R-:W-:Y:S01]  /*1e6f0*/  ULDC.64 UR12, c[0x0][0x628] ;  /* 0x00018a00000c7ab9 */ /* 0x000fe20000000a00 */
[----:B------:R-:W-:Y:S01]  /*1e700*/  ULDC UR4, c[0x0][0x150] ;  /* 0x0000540000047ab9 */ /* 0x000fe20000000800 */
[----:B------:R-:W-:Y:S01]  /*1e710*/  ISETP.NE.U32.AND P0, PT, RZ, UR12, PT ;  /* 0x0000000cff007c0c */ /* 0x000fe2000bf05070 */
[----:B------:R-:W-:Y:S01]  /*1e720*/  ULDC UR15, c[0x0][0x630] ;  /* 0x00018c00000f7ab9 */ /* 0x000fe20000000800 */
[C---:B------:R-:W-:Y:S01]  /*1e730*/  R2UR UR16, R7.reuse ;  /* 0x00000000071072ca */ /* 0x040fe200000e0000 */
[----:B------:R-:W-:Y:S01]  /*1e740*/  ULDC UR19, c[0x0][0x154] ;  /* 0x0000550000137ab9 */ /* 0x000fe20000000800 */
[----:B------:R-:W-:Y:S01]  /*1e750*/  ISETP.NE.AND.EX P0, PT, RZ, UR13, PT, P0 ;  /* 0x0000000dff007c0c */ /* 0x000fe2000bf05300 */
[----:B------:R-:W1:Y:S01]  /*1e760*/  S2UR UR18, SR_CTAID.Y ;  /* 0x00000000001279c3 */ /* 0x000e620000002600 */
[----:B------:R-:W-:Y:S02]  /*1e770*/  R2UR UR17, R6 ;  /* 0x00000000061172ca */ /* 0x000fe400000e0000 */
[----:B------:R-:W-:-:S02]  /*1e780*/  R2UR UR10, R7 ;  /* 0x00000000070a72ca */ /* 0x000fc400000e0000 */
[----:B------:R-:W-:Y:S02]  /*1e790*/  R2UR UR11, R6 ;  /* 0x00000000060b72ca */ /* 0x000fe400000e0000 */
[----:B0-----:R-:W-:-:S05]  /*1e7a0*/  I2FP.F32.U32 R0, UR6 ;  /* 0x0000000600007c45 */ /* 0x001fca0008201000 */
[----:B------:R-:W-:-:S04]  /*1e7b0*/  FMUL R0, R0, UR4 ;  /* 0x0000000400007c20 */ /* 0x000fc80008400000 */
[----:B------:R0:W0:Y:S01]  /*1e7c0*/  F2I.U32.TRUNC.NTZ R3, R0 ;  /* 0x0000000000037305 */ /* 0x000022000020f000 */
[----:B-1----:R-:W-:Y:S05]  /*1e7d0*/  @!P0 BRA `(.L_x_538) ;  /* 0x0000000000308947 */ /* 0x002fea0003800000 */
        /* <DEDUP_REMOVED lines=12> */
.L_x_538:
[----:B------:R-:W-:Y:S01]  /*1e8a0*/  USHF.R.U64 UR42, UR10, UR15, UR11 ;  /* 0x0000000f0a2a7299 */ /* 0x000fe2000800120b */
[----:B0-----:R-:W-:Y:S01]  /*1e8b0*/  I2FP.F32.U32 R0, UR18 ;  /* 0x0000001200007c45 */ /* 0x001fe20008201000 */
[----:B------:R-:W-:Y:S02]  /*1e8c0*/  USHF.R.U32.HI UR4, URZ, UR15, UR11 ;  /* 0x0000000f3f047299 */ /* 0x000fe4000801160b */
        /* <DEDUP_REMOVED lines=8> */
[----:B------:R-:W-:Y:S01]  /*1e950*/  UIMAD.WIDE.U32 UR8, UR10, UR12, UR8 ;  /* 0x0000000c0a0872a5 */ /* 0x000fe2000f8e0008 */
[----:B------:R-:W-:Y:S01]  /*1e960*/  R2UR UR12, R3 ;  /* 0x00000000030c72ca */ /* 0x000fe200000e0000 */
[----:B------:R-:W-:Y:S01]  /*1e970*/  UIMAD UR10, UR10, UR13, UR4 ;  /* 0x0000000d0a0a72a4 */ /* 0x000fe2000f8e0204 */
[----:B------:R-:W-:Y:S01]  /*1e980*/  ULDC UR11, c[0x0][0x618] ;  /* 0x00018600000b7ab9 */ /* 0x000fe20000000800 */
[----:B------:R-:W-:Y:S02]  /*1e990*/  ULDC UR21, c[0x0][0x658] ;  /* 0x0001960000157ab9 */ /* 0x000fe40000000800 */
[----:B------:R-:W-:Y:S01]  /*1e9a0*/  UIADD3 UR9, UR9, UR10, URZ ;  /* 0x0000000a09097290 */ /* 0x000fe2000fffe03f */
[----:B------:R-:W-:Y:S01]  /*1e9b0*/  UMOV UR15, 0xffffffff ;  /* 0xffffffff000f7882 */ /* 0x000fe20000000000 */
[----:B------:R-:W-:Y:S01]  /*1e9c0*/  ULDC.64 UR4, c[0x0][0x640] ;  /* 0x0001900000047ab9 */ /* 0x000fe20000000a00 */
[----:B------:R-:W-:Y:S01]  /*1e9d0*/  USHF.L.U32 UR15, UR15, UR21, URZ ;  /* 0x000000150f0f7299 */ /* 0x000fe2000800063f */
[----:B------:R-:W-:Y:S01]  /*1e9e0*/  ISETP.NE.U32.AND P0, PT, RZ, UR4, PT ;  /* 0x00000004ff007c0c */ /* 0x000fe2000bf05070 */
[----:B------:R-:W-:-:S02]  /*1e9f0*/  USHF.R.U64 UR16, UR8, UR11, UR9 ;  /* 0x0000000b08107299 */ /* 0x000fc40008001209 */
[----:B------:R-:W-:Y:S01]  /*1ea00*/  USHF.R.U32.HI UR8, URZ, UR11, UR9 ;  /* 0x0000000b3f087299 */ /* 0x000fe20008011609 */
[----:B0-----:R-:W-:Y:S01]  /*1ea10*/  R2UR UR14, R0 ;  /* 0x00000000000e72ca */ /* 0x001fe200000e0000 */
[----:B------:R-:W-:Y:S01]  /*1ea20*/  ULDC UR17, c[0x0][0x608] ;  /* 0x0001820000117ab9 */ /* 0x000fe20000000800 */
[----:B------:R-:W-:Y:S01]  /*1ea30*/  ULOP3.LUT UR40, URZ, UR15, URZ, 0x33, !UPT ;  /* 0x0000000f3f287292 */ /* 0x000fe2000f8e333f */
[----:B------:R-:W-:Y:S01]  /*1ea40*/  ISETP.NE.AND.EX P0, PT, RZ, UR5, PT, P0 ;  /* 0x00000005ff007c0c */ /* 0x000fe2000bf05300 */
[----:B------:R-:W-:Y:S02]  /*1ea50*/  USHF.R.U64 UR15, UR16, UR17, UR8 ;  /* 0x00000011100f7299 */ /* 0x000fe40008001208 */
[----:B------:R-:W-:Y:S02]  /*1ea60*/  USHF.R.U32.HI UR8, URZ, UR17, UR8 ;  /* 0x000000113f087299 */ /* 0x000fe40008011608 */
[----:B------:R-:W-:Y:S02]  /*1ea70*/  UIADD3 UR12, -UR12, URZ, URZ ;  /* 0x0000003f0c0c7290 */ /* 0x000fe4000fffe13f */
[----:B------:R-:W-:Y:S01]  /*1ea80*/  USHF.R.U64 UR17, UR15, UR21, UR8 ;  /* 0x000000150f117299 */ /* 0x000fe20008001208 */
[----:B------:R-:W-:Y:S01]  /*1ea90*/  UMOV UR19, 0x1 ;  /* 0x0000000100137882 */ /* 0x000fe20000000000 */
[----:B------:R-:W-:Y:S01]  /*1eaa0*/  ULDC UR13, c[0x0][0x144] ;  /* 0x00005100000d7ab9 */ /* 0x000fe20000000800 */
[----:B------:R-:W-:Y:S01]  /*1eab0*/  ULDC UR7, c[0x0][0x600] ;  /* 0x0001800000077ab9 */ /* 0x000fe20000000800 */
[----:B------:R-:W-:-:S02]  /*1eac0*/  USHF.L.U32 UR24, UR19, UR21, URZ ;  /* 0x0000001513187299 */ /* 0x000fc4000800063f */
[----:B------:R-:W-:Y:S02]  /*1ead0*/  USHF.R.U32.HI UR8, URZ, UR21, UR8 ;  /* 0x000000153f087299 */ /* 0x000fe40008011608 */
[----:B------:R-:W-:Y:S02]  /*1eae0*/  UIMAD UR21, UR13, UR12, UR6 ;  /* 0x0000000c0d1572a4 */ /* 0x000fe4000f8e0206 */
[----:B------:R-:W-:Y:S02]  /*1eaf0*/  UIADD3 UR20, UR7, -0x1, URZ ;  /* 0xffffffff07147890 */ /* 0x000fe4000fffe03f */
[----:B------:R-:W-:Y:S01]  /*1eb00*/  UIADD3 UR19, -UR14, URZ, URZ ;  /* 0x0000003f0e137290 */ /* 0x000fe2000fffe13f */
        /* <DEDUP_REMOVED lines=17> */
.L_x_539:
[----:B------:R-:W-:Y:S01]  /*1ec20*/  UISETP.NE.AND UP0, UPT, UR39, URZ, UPT ;  /* 0x0000003f2700728c */ /* 0x000fe2000bf05270 */
[----:B------:R-:W-:Y:S01]  /*1ec30*/  MOV R0, 0x1 ;  /* 0x0000000100007802 */ /* 0x000fe20000000f00 */
[----:B------:R-:W-:Y:S02]  /*1ec40*/  USHF.R.U64 UR4, UR6, UR22, UR8 ;  /* 0x0000001606047299 */ /* 0x000fe40008001208 */
[----:B------:R-:W-:Y:S02]  /*1ec50*/  ULOP3.LUT UR40, UR15, UR40, URZ, 0xc0, !UPT ;  /* 0x000000280f287292 */ /* 0x000fe4000f8ec03f */
[----:B------:R-:W-:Y:S02]  /*1ec60*/  UIADD3 UR5, -UR4, URZ, URZ ;  /* 0x0000003f04057290 */ /* 0x000fe4000fffe13f */
[----:B------:R-:W-:Y:S02]  /*1ec70*/  UIMAD UR40, UR24, UR4, UR40 ;  /* 0x00000004182872a4 */ /* 0x000fe4000f8e0228 */
[----:B------:R-:W-:-:S02]  /*1ec80*/  ULOP3.LUT UR16, UR16, UR20, URZ, 0xc0, !UPT ;  /* 0x0000001410107292 */ /* 0x000fc4000f8ec03f */
[----:B------:R-:W-:Y:S02]  /*1ec90*/  @UP0 UIMAD UR21, UR25, UR19, UR18 ;  /* 0x00000013191502a4 */ /* 0x000fe4000f8e0212 */
[----:B------:R-:W-:-:S03]  /*1eca0*/  UIMAD UR4, UR5, UR23, UR17 ;  /* 0x00000017050472a4 */ /* 0x000fc6000f8e0211 */
[----:B------:R-:W-:Y:S01]  /*1ecb0*/  ULDC UR5, c[0x0][0x610] ;  /* 0x0001840000057ab9 */ /* 0x000fe20000000800 */
[----:B------:R-:W-:Y:S02]  /*1ecc0*/  UIMAD UR4, UR4, UR7, UR16 ;  /* 0x00000007040472a4 */ /* 0x000fe4000f8e0210 */
[----:B------:R-:W-:-:S04]  /*1ecd0*/  UIMAD UR40, UR40, UR5, UR21 ;  /* 0x00000005282872a4 */ /* 0x000fc8000f8e0215 */
[----:B------:R-:W-:Y:S02]  /*1ece0*/  USEL UR41, UR4, UR40, !UP0 ;  /* 0x0000002804297287 */ /* 0x000fe4000c000000 */
[----:B------:R-:W-:-:S12]  /*1ecf0*/  USEL UR40, UR40, UR4, !UP0 ;  /* 0x0000000428287287 */ /* 0x000fd8000c000000 */
.L_x_537:
[----:B------:R-:W-:-:S13]  /*1ed00*/  LOP3.LUT P0, RZ, R0, 0xff, RZ, 0xc0, !PT ;  /* 0x000000ff00ff7812 */ /* 0x000fda000780c0ff */
[----:B------:R-:W-:Y:S05]  /*1ed10*/  @P0 BRA `(.L_x_540) ;  /* 0xfffffe2000ec0947 */ /* 0x000fea000383ffff */
[----:B------:R-:W-:Y:S05]  /*1ed20*/  EXIT ;  /* 0x000000000000794d */ /* 0x000fea0003800000 */
.L_x_3:
[----:B------:R-:W2:Y:S01]  /*1ed30*/  LDL R5, [R1+0x204] ;  /* 0x0002040001057983 */ /* 0x000ea20000100800 */
[----:B------:R-:W-:-:S03]  /*1ed40*/  ULDC.64 UR8, c[0x0][0x650] ;  /* 0x0001940000087ab9 */ /* 0x000fc60000000a00 */
[----:B------:R-:W3:Y:S01]  /*1ed50*/  LDL R4, [R1+0x200] ;  /* 0x0002000001047983 */ /* 0x000ee20000100800 */
[----:B------:R-:W-:Y:S01]  /*1ed60*/  PRMT R0, RZ, 0x7610, R0 ;  /* 0x00007610ff007816 */ /* 0x000fe20000000000 */
[----:B------:R-:W-:Y:S01]  /*1ed70*/  IMAD.MOV.U32 R3, RZ, RZ, -0x1 ;  /* 0xffffffffff037424 */ /* 0x000fe200078e00ff */
[----:B------:R-:W-:Y:S02]  /*1ed80*/  MOV R2, 0xffffffff ;  /* 0xffffffff00027802 */ /* 0x000fe40000000f00 */
[----:B------:R-:W-:Y:S02]  /*1ed90*/  MOV R10, 0xffffffff ;  /* 0xffffffff000a7802 */ /* 0x000fe40000000f00 */
[----:B--2---:R-:W-:-:S04]  /*1eda0*/  ISETP.GE.U32.AND P0, PT, R5, UR8, PT ;  /* 0x0000000805007c0c */ /* 0x004fc8000bf06070 */
[----:B---3--:R-:W-:-:S13]  /*1edb0*/  ISETP.GE.U32.AND.EX P0, PT, R4, UR9, PT, P0 ;  /* 0x0000000904007c0c */ /* 0x008fda000bf06100 */
[----:B------:R-:W-:Y:S05]  /*1edc0*/  @P0 BRA `(.L_x_541) ;  /* 0x00000004008c0947 */ /* 0x000fea0003800000 */
[----:B------:R-:W-:Y:S01]  /*1edd0*/  I2FP.F32.U32 R0, UR4 ;  /* 0x0000000400007c45 */ /* 0x000fe20008201000 */
[----:B0-----:R-:W-:Y:S01]  /*1ede0*/  ULDC.64 UR16, c[0x0][0x628] ;  /* 0x00018a0000107ab9 */ /* 0x001fe20000000a00 */
        /* <DEDUP_REMOVED lines=24> */
.L_x_542:
        /* <DEDUP_REMOVED lines=24> */
[----:B------:R-:W-:Y:S01]  /*1f0f0*/  UMOV UR19, 0x1 ;  /* 0x0000000100137882 */ /* 0x000fe20000000000 */
[----:B------:R-:W-:Y:S01]  /*1f100*/  ULDC UR20, c[0x0][0x608] ;  /* 0x0001820000147ab9 */ /* 0x000fe20000000800 */
[----:B------:R-:W-:Y:S01]  /*1f110*/  USHF.L.U32 UR26, UR19, UR23, URZ ;  /* 0x00000017131a7299 */ /* 0x000fe2000800063f */
[----:B------:R-:W-:Y:S01]  /*1f120*/  ISETP.NE.AND.EX P0, PT, RZ, UR9, PT, P0 ;  /* 0x00000009ff007c0c */ /* 0x000fe2000bf05300 */
[----:B------:R-:W-:Y:S02]  /*1f130*/  USHF.R.U64 UR19, UR18, UR20, UR11 ;  /* 0x0000001412137299 */ /* 0x000fe4000800120b */
[----:B------:R-:W-:Y:S02]  /*1f140*/  USHF.R.U32.HI UR11, URZ, UR20, UR11 ;  /* 0x000000143f0b7299 */ /* 0x000fe4000801160b */
[----:B------:R-:W-:-:S02]  /*1f150*/  UIADD3 UR15, -UR15, URZ, URZ ;  /* 0x0000003f0f0f7290 */ /* 0x000fc4000fffe13f */
[----:B------:R-:W-:Y:S01]  /*1f160*/  USHF.R.U64 UR20, UR19, UR23, UR11 ;  /* 0x0000001713147299 */ /* 0x000fe2000800120b */
[----:B------:R-:W-:Y:S01]  /*1f170*/  ULDC UR16, c[0x0][0x144] ;  /* 0x0000510000107ab9 */ /* 0x000fe20000000800 */
[----:B------:R-:W-:Y:S01]  /*1f180*/  ULDC UR6, c[0x0][0x600] ;  /* 0x0001800000067ab9 */ /* 0x000fe20000000800 */
[----:B------:R-:W-:Y:S02]  /*1f190*/  USHF.R.U32.HI UR11, URZ, UR23, UR11 ;  /* 0x000000173f0b7299 */ /* 0x000fe4000801160b */
[----:B------:R-:W-:Y:S02]  /*1f1a0*/  UIMAD UR23, UR16, UR15, UR4 ;  /* 0x0000000f101772a4 */ /* 0x000fe4000f8e0204 */
[----:B------:R-:W-:Y:S02]  /*1f1b0*/  UIADD3 UR22, UR6, -0x1, URZ ;  /* 0xffffffff06167890 */ /* 0x000fe4000fffe03f */
[----:B------:R-:W-:Y:S02]  /*1f1c0*/  ULOP3.LUT UR27, URZ, UR13, URZ, 0x33, !UPT ;  /* 0x0000000d3f1b7292 */ /* 0x000fe4000f8e333f */
        /* <DEDUP_REMOVED lines=18> */
.L_x_543:
[----:B------:R-:W-:Y:S01]  /*1f2f0*/  UISETP.NE.AND UP0, UPT, UR39, URZ, UPT ;  /* 0x0000003f2700728c */ /* 0x000fe2000bf05270 */
[----:B------:R-:W-:Y:S01]  /*1f300*/  IMAD.MOV.U32 R0, RZ, RZ, 0x1 ;  /* 0x00000001ff007424 */ /* 0x000fe200078e00ff */
[----:B------:R-:W-:Y:S01]  /*1f310*/  USHF.R.U64 UR8, UR4, UR24, UR11 ;  /* 0x0000001804087299 */ /* 0x000fe2000800120b */
[----:B------:R-:W-:Y:S01]  /*1f320*/  MOV R10, UR5 ;  /* 0x00000005000a7c02 */ /* 0x000fe20008000f00 */
[----:B------:R-:W-:Y:S02]  /*1f330*/  ULOP3.LUT UR4, UR19, UR27, URZ, 0xc0, !UPT ;  /* 0x0000001b13047292 */ /* 0x000fe4000f8ec03f */
[----:B------:R-:W-:Y:S02]  /*1f340*/  ULOP3.LUT UR18, UR18, UR22, URZ, 0xc0, !UPT ;  /* 0x0000001612127292 */ /* 0x000fe4000f8ec03f */
[----:B------:R-:W-:-:S03]  /*1f350*/  UIMAD UR4, UR26, UR8, UR4 ;  /* 0x000000081a0472a4 */ /* 0x000fc6000f8e0204 */
[----:B------:R-:W-:Y:S02]  /*1f360*/  @UP0 UIMAD UR23, UR28, UR21, UR7 ;  /* 0x000000151c1702a4 */ /* 0x000fe4000f8e0207 */
[----:B------:R-:W-:-:S03]  /*1f370*/  UIADD3 UR7, -UR8, URZ, URZ ;  /* 0x0000003f08077290 */ /* 0x000fc6000fffe13f */
[----:B------:R-:W-:Y:S01]  /*1f380*/  ULDC UR8, c[0x0][0x610] ;  /* 0x0001840000087ab9 */ /* 0x000fe20000000800 */
[----:B------:R-:W-:Y:S02]  /*1f390*/  UIMAD UR7, UR7, UR25, UR20 ;  /* 0x00000019070772a4 */ /* 0x000fe4000f8e0214 */
[----:B------:R-:W-:Y:S02]  /*1f3a0*/  UIMAD UR4, UR4, UR8, UR23 ;  /* 0x00000008040472a4 */ /* 0x000fe4000f8e0217 */
[----:B------:R-:W-:-:S04]  /*1f3b0*/  UIMAD UR7, UR7, UR6, UR18 ;  /* 0x00000006070772a4 */ /* 0x000fc8000f8e0212 */
[----:B------:R-:W-:Y:S02]  /*1f3c0*/  USEL UR6, UR7, UR4, !UP0 ;  /* 0x0000000407067287 */ /* 0x000fe4000c000000 */
[----:B------:R-:W-:-:S04]  /*1f3d0*/  USEL UR4, UR4, UR7, !UP0 ;  /* 0x0000000704047287 */ /* 0x000fc8000c000000 */
[----:B------:R-:W-:Y:S02]  /*1f3e0*/  MOV R2, UR6 ;  /* 0x0000000600027c02 */ /* 0x000fe40008000f00 */
[----:B------:R-:W-:-:S07]  /*1f3f0*/  IMAD.U32 R3, RZ, RZ, UR4 ;  /* 0x00000004ff037e24 */ /* 0x000fce000f8e00ff */
.L_x_541:
[----:B------:R-:W-:-:S08]  /*1f400*/  NOP ;  /* 0x0000000000007918 */ /* 0x000fd00000000000 */
[----:B0-----:R-:W0:-:S00]  /*1f410*/  USETMAXREG.DEALLOC.CTAPOOL 0x18 ;  /* 0x00000018000079c8 */ /* 0x001e0000080e0500 */
[----:B------:R-:W-:-:S13]  /*1f420*/  ISETP.NE.AND P0, PT, RZ, UR10, PT ;  /* 0x0000000aff007c0c */ /* 0x000fda000bf05270 */
[----:B------:R-:W-:Y:S05]  /*1f430*/  @P0 EXIT ;  /* 0x000000000000094d */ /* 0x000fea0003800000 */
[----:B0-----:R-:W-:Y:S02]  /*1f440*/  LOP3.LUT P0, RZ, R0, 0xff, RZ, 0xc0, !PT ;  /* 0x000000ff00ff7812 */ /* 0x001fe4000780c0ff */
[----:B------:R-:W-:Y:S02]  /*1f450*/  MOV R7, 0x1 ;  /* 0x0000000100077802 */ /* 0x000fe40000000f00 */
[----:B------:R-:W-:-:S09]  /*1f460*/  MOV R6, RZ ;  /* 0x000000ff00067202 */ /* 0x000fd20000000f00 */
[----:B------:R-:W-:Y:S05]  /*1f470*/  @!P0 BRA `(.L_x_544) ;  /* 0x0000000c008c8947 */ /* 0x000fea0003800000 */
[----:B------:R-:W0:Y:S01]  /*1f480*/  LDC R0, c[0x0][0x28c] ;  /* 0x0000a300ff007b82 */ /* 0x000e220000000800 */
[----:B------:R-:W1:Y:S01]  /*1f490*/  S2R R4, SR_TID.X ;  /* 0x0000000000047919 */ /* 0x000e620000002100 */
[----:B------:R-:W-:Y:S01]  /*1f4a0*/  ULDC UR5, c[0x0][0x658] ;  /* 0x0001960000057ab9 */ /* 0x000fe20000000800 */
[----:B------:R-:W-:Y:S01]  /*1f4b0*/  UMOV UR7, 0xffffffff ;  /* 0xffffffff00077882 */ /* 0x000fe20000000000 */
[----:B------:R-:W-:Y:S01]  /*1f4c0*/  ULDC UR6, c[0x0][0xc] ;  /* 0x0000030000067ab9 */ /* 0x000fe20000000800 */
[----:B------:R-:W-:Y:S01]  /*1f4d0*/  USHF.L.U32 UR9, UR7, UR5, URZ ;  /* 0x0000000507097299 */ /* 0x000fe2000800063f */
[----:B------:R-:W-:Y:S01]  /*1f4e0*/  BSSY B0, `(.L_x_544) ;  /* 0x00000dc000007945 */ /* 0x000fe20003800000 */
[----:B------:R-:W-:Y:S01]  /*1f4f0*/  UMOV UR8, 0x1 ;  /* 0x0000000100087882 */ /* 0x000fe20000000000 */
[----:B------:R-:W-:Y:S01]  /*1f500*/  ULDC UR7, c[0x0][0x10] ;  /* 0x0000040000077ab9 */ /* 0x000fe20000000800 */
[----:B------:R-:W-:Y:S01]  /*1f510*/  USHF.L.U32 UR5, UR8, UR5, URZ ;  /* 0x0000000508057299 */ /* 0x000fe2000800063f */
[----:B------:R-:W-:Y:S01]  /*1f520*/  MOV R9, 0x1 ;  /* 0x0000000100097802 */ /* 0x000fe20000000f00 */
[----:B------:R-:W-:Y:S01]  /*1f530*/  UIMAD.WIDE.U32 UR6, UR6, UR7, URZ ;  /* 0x00000007060672a5 */ /* 0x000fe2000f8e003f */
[----:B------:R-:W-:Y:S01]  /*1f540*/  MOV R7, 0x1 ;  /* 0x0000000100077802 */ /* 0x000fe20000000f00 */
[----:B------:R-:W-:Y:S01]  /*1f550*/  ULDC UR8, c[0x0][0x14] ;  /* 0x0000050000087ab9 */ /* 0x000fe20000000800 */
[----:B------:R-:W-:Y:S01]  /*1f560*/  IMAD.MOV.U32 R6, RZ, RZ, RZ ;  /* 0x000000ffff067224 */ /* 0x000fe200078e00ff */
[----:B------:R-:W-:-:S02]  /*1f570*/  UIMAD.WIDE.U32 UR30, UR6, UR8, URZ ;  /* 0x00000008061e72a5 */ /* 0x000fc4000f8e003f */
[----:B------:R-:W-:Y:S01]  /*1f580*/  UIMAD UR7, UR7, UR8, URZ ;  /* 0x00000008070772a4 */ /* 0x000fe2000f8e023f */
[----:B------:R-:W-:Y:S01]  /*1f590*/  ULDC UR4, c[0x0][0x600] ;  /* 0x0001800000047ab9 */ /* 0x000fe20000000800 */
[----:B------:R-:W-:Y:S02]  /*1f5a0*/  ULOP3.LUT UR13, UR38, 0x2, URZ, 0xfc, !UPT ;  /* 0x00000002260d7892 */ /* 0x000fe4000f8efc3f */
[----:B------:R-:W-:Y:S01]  /*1f5b0*/  UIADD3 UR4, UR4, -0x1, URZ ;  /* 0xffffffff04047890 */ /* 0x000fe2000fffe03f */
[----:B0-----:R-:W-:Y:S01]  /*1f5c0*/  VIADD R0, R0, 0x3f ;  /* 0x0000003f00007836 */ /* 0x001fe20000000000 */
[----:B------:R-:W-:Y:S02]  /*1f5d0*/  ULOP3.LUT UR6, URZ, UR9, URZ, 0x33, !UPT ;  /* 0x000000093f067292 */ /* 0x000fe4000f8e333f */
[----:B------:R-:W-:Y:S02]  /*1f5e0*/  UIADD3 UR7, UR31, UR7, URZ ;  /* 0x000000071f077290 */ /* 0x000fe4000fffe03f */
[----:B------:R-:W-:Y:S01]  /*1f5f0*/  SHF.R.S32.HI R5, RZ, 0x1f, R0 ;  /* 0x0000001fff057819 */ /* 0x000fe20000011400 */
[----:B------:R-:W-:-:S03]  /*1f600*/  ULDC.64 UR40, c[0x0][0x198] ;  /* 0x0000660000287ab9 */ /* 0x000fc60000000a00 */
[----:B------:R-:W-:Y:S02]  /*1f610*/  LEA.HI R0, R5, R0, RZ, 0x6 ;  /* 0x0000000005007211 */ /* 0x000fe400078f30ff */
[C---:B-1----:R-:W-:Y:S02]  /*1f620*/  LOP3.LUT P3, RZ, R4.reuse, 0x7f, RZ, 0xc0, !PT ;  /* 0x0000007f04ff7812 */ /* 0x042fe4000786c0ff */
[----:B------:R-:W-:Y:S02]  /*1f630*/  LOP3.LUT P0, RZ, R4, 0x1f, RZ, 0xc0, !PT ;  /* 0x0000001f04ff7812 */ /* 0x000fe4000780c0ff */
[----:B------:R-:W-:Y:S02]  /*1f640*/  SHF.R.S32.HI R0, RZ, 0x6, R0 ;  /* 0x00000006ff007819 */ /* 0x000fe40000011400 */
[----:B------:R-:W-:Y:S02]  /*1f650*/  PLOP3.LUT P0, PT, P0, P3, PT, 0x8a, 0x0 ;  /* 0x000000000000781c */ /* 0x000fe40000707172 */
[----:B------:R-:W-:-:S11]  /*1f660*/  IADD3 R16, R0, 0x1, RZ ;  /* 0x0000000100107810 */ /* 0x000fd60007ffe0ff */
.L_x_556:
[----:B------:R-:W-:-:S03]  /*1f670*/  UMOV UR8, 0xffffffff ;  /* 0xffffffff00087882 */ /* 0x000fc60000000000 */
[----:B------:R-:W-:Y:S05]  /*1f680*/  BRA.DIV UR8, `(.L_x_545) ;  /* 0x0000000e08b07947 */ /* 0x000fea000b800000 */
[----:B------:R-:W-:-:S13]  /*1f690*/  ELECT P6, URZ, PT ;  /* 0x00000000003f782f */ /* 0x000fda00038c0000 */
.L_x_565:
[----:B------:R-:W0:Y:S01]  /*1f6a0*/  LDC R4, c[0x0][0x28c] ;  /* 0x0000a300ff047b82 */ /* 0x000e220000000800 */
[----:B------:R-:W-:Y:S01]  /*1f6b0*/  BSSY B1, `(.L_x_546) ;  /* 0x0000042000017945 */ /* 0x000fe20003800000 */
[----:B0-----:R-:W-:-:S13]  /*1f6c0*/  ISETP.LT.OR P6, PT, R4, 0x1, !P6 ;  /* 0x000000010400780c */ /* 0x001fda00077c1670 */
[----:B------:R-:W-:Y:S05]  /*1f6d0*/  @P6 BRA `(.L_x_547) ;  /* 0x0000000000fc6947 */ /* 0x000fea0003800000 */
[----:B------:R-:W-:Y:S01]  /*1f6e0*/  IMAD.SHL.U32 R5, R2, 0x100, RZ ;  /* 0x0000010002057824 */ /* 0x000fe200078e00ff */
[----:B------:R-:W-:Y:S01]  /*1f6f0*/  SHF.L.U32 R3, R3, 0x8, RZ ;  /* 0x0000000803037819 */ /* 0x000fe200000006ff */
[----:B------:R-:W-:Y:S01]  /*1f700*/  IMAD.MOV.U32 R2, RZ, RZ, R7 ;  /* 0x000000ffff027224 */ /* 0x000fe200078e0007 */
[----:B------:R-:W-:Y:S02]  /*1f710*/  MOV R13, RZ ;  /* 0x000000ff000d7202 */ /* 0x000fe40000000f00 */
[----:B------:R-:W-:Y:S02]  /*1f720*/  MOV R4, R16 ;  /* 0x0000001000047202 */ /* 0x000fe40000000f00 */
[----:B------:R-:W-:-:S07]  /*1f730*/  MOV R8, R6 ;  /* 0x0000000600087202 */ /* 0x000fce0000000f00 */
.L_x_551:
[----:B------:R-:W0:Y:S01]  /*1f740*/  S2R R12, SR_CgaCtaId ;  /* 0x00000000000c7919 */ /* 0x000e220000008800 */
[----:B------:R-:W-:-:S04]  /*1f750*/  MOV R11, 0x400 ;  /* 0x00000400000b7802 */ /* 0x000fc80000000f00 */
[----:B0-----:R-:W-:Y:S02]  /*1f760*/  LEA R15, R12, R11, 0x18 ;  /* 0x0000000b0c0f7211 */ /* 0x001fe400078ec0ff */
[----:B------:R-:W-:Y:S01]  /*1f770*/  SHF.L.U32 R11, R2, 0x1f, RZ ;  /* 0x0000001f020b7819 */ /* 0x000fe200000006ff */
[----:B------:R-:W0:Y:S01]  /*1f780*/  @!P3 LDC R12, c[0x0][0x500] ;  /* 0x00014000ff0cbb82 */ /* 0x000e220000000800 */
[----:B------:R-:W-:-:S04]  /*1f790*/  LEA R14, R8, R15, 0x3 ;  /* 0x0000000f080e7211 */ /* 0x000fc800078e18ff */
[----:B------:R-:W1:Y:S02]  /*1f7a0*/  SYNCS.PHASECHK.TRANS64.TRYWAIT P1, [R14+URZ+0x10], R11 ;  /* 0x0000100b0e0075a7 */ /* 0x000e64000802017f */
[----:B-1----:R-:W-:Y:S05]  /*1f7b0*/  @!P1 BRA `(.L_x_548) ;  /* 0x0000000c00849947 */ /* 0x002fea0003800000 */
.L_x_566:
[----:B------:R-:W-:Y:S01]  /*1f7c0*/  UPRMT UR8, UR13, 0x9910, URZ ;  /* 0x000099100d087896 */ /* 0x000fe2000800003f */
[----:B0-----:R0:W-:Y:S03]  /*1f7d0*/  @!P3 SYNCS.ARRIVE.TRANS64 RZ, [R14+URZ], R12 ;  /* 0x0000000c0effb9a7 */ /* 0x0011e6000800003f */
[----:B------:R-:W-:-:S06]  /*1f7e0*/  UISETP.NE.AND UP0, UPT, UR8, 0x2, UPT ;  /* 0x000000020800788c */ /* 0x000fcc000bf05270 */
[----:B------:R-:W-:-:S13]  /*1f7f0*/  PLOP3.LUT P1, PT, PT, PT, UP0, 0x80, 0x0 ;  /* 0x000000000000781c */ /* 0x000fda0003f2f008 */
[----:B0-----:R-:W-:Y:S05]  /*1f800*/  @P1 BRA `(.L_x_549) ;  /* 0x0000000000041947 */ /* 0x001fea0003800000 */
[----:B------:R-:W-:Y:S01]  /*1f810*/  BPT.TRAP 0x1 ;  /* 0x000000040000795c */ /* 0x000fe20000300000 */
.L_x_549:
[----:B------:R-:W-:Y:S05]  /*1f820*/  @P0 BRA `(.L_x_550) ;  /* 0x0000000000040947 */ /* 0x000fea0003800000 */
[----:B------:R-:W-:Y:S01]  /*1f830*/  BPT.TRAP 0x1 ;  /* 0x000000040000795c */ /* 0x000fe20000300000 */
.L_x_550:
[----:B------:R-:W-:Y:S01]  /*1f840*/  IMAD R15, R8, 0x10000, R15 ;  /* 0x00010000080f7824 */ /* 0x000fe200078e020f */
[----:B------:R-:W-:Y:S01]  /*1f850*/  R2UR UR34, R13 ;  /* 0x000000000d2272ca */ /* 0x000fe200000e0000 */
[----:B------:R-:W-:Y:S01]  /*1f860*/  UIADD3 UR14, UP0, UR40, 0xf0, URZ ;  /* 0x000000f0280e7890 */ /* 0x000fe2000ff1e03f */
[----:B------:R-:W-:Y:S01]  /*1f870*/  R2UR UR33, R14 ;  /* 0x000000000e2172ca */ /* 0x000fe200000e0000 */
[----:B------:R-:W-:Y:S01]  /*1f880*/  UIADD3 UR42, UP1, UR40, 0x1f0, URZ ;  /* 0x000001f0282a7890 */ /* 0x000fe2000ff3e03f */
[----:B------:R-:W-:Y:S01]  /*1f890*/  R2UR UR8, R15 ;  /* 0x000000000f0872ca */ /* 0x000fe200000e0000 */
[----:B------:R-:W-:Y:S01]  /*1f8a0*/  UIADD3.X UR15, URZ, UR41, URZ, UP0, !UPT ;  /* 0x000000293f0f7290 */ /* 0x000fe200087fe43f */
[----:B------:R-:W-:Y:S01]  /*1f8b0*/  R2UR UR35, R3 ;  /* 0x00000000032372ca */ /* 0x000fe200000e0000 */
[----:B------:R-:W-:Y:S01]  /*1f8c0*/  UIADD3.X UR43, URZ, UR41, URZ, UP1, !UPT ;  /* 0x000000293f2b7290 */ /* 0x000fe20008ffe43f */
[----:B------:R-:W-:Y:S01]  /*1f8d0*/  R2UR UR36, R10 ;  /* 0x000000000a2472ca */ /* 0x000fe200000e0000 */
[----:B------:R-:W-:Y:S01]  /*1f8e0*/  UMOV UR22, 0x0 ;  /* 0x0000000000167882 */ /* 0x000fe20000000000 */
[----:B------:R-:W-:Y:S01]  /*1f8f0*/  IADD3 R4, R4, -0x1, RZ ;  /* 0xffffffff04047810 */ /* 0x000fe20007ffe0ff */
[----:B------:R-:W-:Y:S01]  /*1f900*/  UMOV UR23, 0x10000000 ;  /* 0x1000000000177882 */ /* 0x000fe20000000000 */
[----:B------:R-:W-:Y:S01]  /*1f910*/  R2UR UR19, R5 ;  /* 0x00000000051372ca */ /* 0x000fe200000e0000 */
[----:B------:R-:W-:Y:S01]  /*1f920*/  UIADD3 UR26, UR34, 0x20, URZ ;  /* 0x00000020221a7890 */ /* 0x000fe2000fffe03f */
[----:B------:R-:W-:Y:S01]  /*1f930*/  ISETP.GT.AND P2, PT, R4, 0x1, PT ;  /* 0x000000010400780c */ /* 0x000fe20003f44270 */
[----:B------:R-:W-:Y:S01]  /*1f940*/  UMOV UR25, UR33 ;  /* 0x0000002100197c82 */ /* 0x000fe20008000000 */
[----:B------:R-:W-:Y:S01]  /*1f950*/  IADD3 R8, R8, 0x1, RZ ;  /* 0x0000000108087810 */ /* 0x000fe20007ffe0ff */
[----:B------:R-:W-:Y:S01]  /*1f960*/  UIADD3 UR32, UR8, 0x100, URZ ;  /* 0x0000010008207890 */ /* 0x000fe2000fffe03f */
[----:B------:R-:W-:Y:S01]  /*1f970*/  VIADD R13, R13, 0x40 ;  /* 0x000000400d0d7836 */ /* 0x000fe20000000000 */
[----:B------:R-:W-:Y:S01]  /*1f980*/  UIADD3 UR24, UR8, 0x8100, URZ ;  /* 0x0000810008187890 */ /* 0x000fe2000fffe03f */
[----:B------:R-:W-:Y:S01]  /*1f990*/  ISETP.NE.AND P1, PT, R8, 0x2, PT ;  /* 0x000000020800780c */ /* 0x000fe20003f25270 */
[----:B------:R-:W-:-:S02]  /*1f9a0*/  UIADD3 UR16, UR8, 0x20100, URZ ;  /* 0x0002010008107890 */ /* 0x000fc4000fffe03f */
[----:B------:R-:W-:Y:S01]  /*1f9b0*/  UIADD3 UR8, UR8, 0x28100, URZ ;  /* 0x0002810008087890 */ /* 0x000fe2000fffe03f */
[----:B-1----:R-:W-:Y:S01]  /*1f9c0*/  SEL R11, RZ, 0x1, P1 ;  /* 0x00000001ff0b7807 */ /* 0x002fe20000800000 */
[----:B------:R-:W-:Y:S01]  /*1f9d0*/  UMOV UR27, UR35 ;  /* 0x00000023001b7c82 */ /* 0x000fe20008000000 */
[----:B------:R-:W-:Y:S01]  /*1f9e0*/  UMOV UR28, UR36 ;  /* 0x00000024001c7c82 */ /* 0x000fe20008000000 */
[----:B------:R-:W-:Y:S01]  /*1f9f0*/  UMOV UR17, UR33 ;  /* 0x0000002100117c82 */ /* 0x000fe20008000000 */
[----:B------:R-:W-:Y:S01]  /*1fa00*/  UMOV UR18, UR34 ;  /* 0x0000002200127c82 */ /* 0x000fe20008000000 */
[----:B------:R-:W-:Y:S01]  /*1fa10*/  UMOV UR20, UR36 ;  /* 0x0000002400147c82 */ /* 0x000fe20008000000 */
[----:B------:R0:W-:Y:S01]  /*1fa20*/  UTMALDG.3D [UR32], [UR14], desc[UR22] ;  /* 0x000016200e0075b4 */ /* 0x0001e20008011000 */
[----:B------:R-:W-:Y:S01]  /*1fa30*/  UMOV UR9, UR33 ;  /* 0x0000002100097c82 */ /* 0x000fe20008000000 */
[----:B------:R-:W-:Y:S01]  /*1fa40*/  UMOV UR11, UR19 ;  /* 0x00000013000b7c82 */ /* 0x000fe20008000000 */
[----:B------:R-:W-:Y:S01]  /*1fa50*/  UMOV UR12, UR36 ;  /* 0x00000024000c7c82 */ /* 0x000fe20008000000 */
[----:B------:R-:W-:Y:S01]  /*1fa60*/  UMOV UR10, UR26 ;  /* 0x0000001a000a7c82 */ /* 0x000fe20008000000 */
[----:B------:R-:W-:-:S02]  /*1fa70*/  LOP3.LUT R2, R2, R11, RZ, 0x3c, !PT ;  /* 0x0000000b02027212 */ /* 0x000fc400078e3cff */
[----:B------:R-:W-:Y:S01]  /*1fa80*/  SEL R8, R8, RZ, P1 ;  /* 0x000000ff08087207 */ /* 0x000fe20000800000 */
[----:B------:R0:W-:Y:S01]  /*1fa90*/  UTMALDG.3D [UR24], [UR14], desc[UR22] ;  /* 0x000016180e0075b4 */ /* 0x0001e20008011000 */
[----:B------:R0:W-:Y:S01]  /*1faa0*/  UTMALDG.3D [UR16], [UR42], desc[UR22] ;  /* 0x000016102a0075b4 */ /* 0x0001e20008011000 */
[----:B------:R0:W-:Y:S02]  /*1fab0*/  UTMALDG.3D [UR8], [UR42], desc[UR22] ;  /* 0x000016082a0075b4 */ /* 0x0001e40008011000 */
[----:B0-----:R-:W-:Y:S05]  /*1fac0*/  @P2 BRA `(.L_x_551) ;  /* 0xfffffffc001c2947 */ /* 0x001fea000383ffff */
.L_x_547:
[----:B------:R-:W-:Y:S05]  /*1fad0*/  BSYNC B1 ;  /* 0x0000000000017941 */ /* 0x000fea0003800000 */
.L_x_546:
[----:B------:R-:W2:Y:S01]  /*1fae0*/  LDL.LU R15, [R1+0x200] ;  /* 0x00020000010f7983 */ /* 0x000ea20000300800 */
[----:B------:R-:W-:Y:S01]  /*1faf0*/  LOP3.LUT P4, RZ, R9, 0xff, RZ, 0xc0, !PT ;  /* 0x000000ff09ff7812 */ /* 0x000fe2000788c0ff */
[----:B------:R-:W-:Y:S02]  /*1fb00*/  ULDC.64 UR8, c[0x0][0x650] ;  /* 0x0001940000087ab9 */ /* 0x000fe40000000a00 */
[----:B------:R-:W3:Y:S01]  /*1fb10*/  LDL.LU R14, [R1+0x204] ;  /* 0x00020400010e7983 */ /* 0x000ee20000300800 */
[----:B------:R-:W-:Y:S01]  /*1fb20*/  IADD3 R6, R0, R6, RZ ;  /* 0x0000000600067210 */ /* 0x000fe20007ffe0ff */
[----:B------:R-:W-:Y:S01]  /*1fb30*/  BSSY B1, `(.L_x_552) ;  /* 0x0000074000017945 */ /* 0x000fe20003800000 */
[----:B------:R-:W-:Y:S02]  /*1fb40*/  MOV R10, 0xffffffff ;  /* 0xffffffff000a7802 */ /* 0x000fe40000000f00 */
[----:B------:R-:W-:Y:S02]  /*1fb50*/  SHF.R.U32.HI R2, RZ, 0x1, R6 ;  /* 0x00000001ff027819 */ /* 0x000fe40000011606 */
[----:B------:R-:W-:-:S02]  /*1fb60*/  ISETP.GT.U32.AND P1, PT, R6, 0x1, PT ;  /* 0x000000010600780c */ /* 0x000fc40003f24070 */
[----:B------:R-:W-:Y:S01]  /*1fb70*/  LOP3.LUT R2, R2, 0x1, RZ, 0xc0, !PT ;  /* 0x0000000102027812 */ /* 0x000fe200078ec0ff */
[----:B------:R-:W0:Y:S01]  /*1fb80*/  @P4 S2R R3, SR_CgaCtaId ;  /* 0x0000000000034919 */ /* 0x000e220000008800 */
[----:B------:R-:W-:Y:S02]  /*1fb90*/  ISETP.LT.U32.AND P1, PT, R0, 0x2, P1 ;  /* 0x000000020000780c */ /* 0x000fe40000f21070 */
[----:B------:R-:W-:Y:S02]  /*1fba0*/  ISETP.NE.U32.AND P2, PT, R2, 0x1, PT ;  /* 0x000000010200780c */ /* 0x000fe40003f45070 */
[----:B------:R-:W-:Y:S02]  /*1fbb0*/  @P4 MOV R2, 0x400 ;  /* 0x0000040000024802 */ /* 0x000fe40000000f00 */
[----:B------:R-:W-:Y:S02]  /*1fbc0*/  ISETP.GT.U32.AND P2, PT, R0, 0x1, !P2 ;  /* 0x000000010000780c */ /* 0x000fe40005744070 */
[----:B------:R-:W-:-:S02]  /*1fbd0*/  LOP3.LUT R6, R6, 0x1, RZ, 0xc0, !PT ;  /* 0x0000000106067812 */ /* 0x000fc400078ec0ff */
[----:B------:R-:W-:Y:S02]  /*1fbe0*/  PRMT R4, RZ, 0x7610, R4 ;  /* 0x00007610ff047816 */ /* 0x000fe40000000004 */
[----:B------:R-:W-:Y:S02]  /*1fbf0*/  PRMT R9, RZ, 0x7610, R9 ;  /* 0x00007610ff097816 */ /* 0x000fe40000000009 */
[----:B0-----:R-:W-:Y:S02]  /*1fc00*/  @P4 LEA R2, R3, R2, 0x18 ;  /* 0x0000000203024211 */ /* 0x001fe400078ec0ff */
[----:B------:R-:W-:Y:S02]  /*1fc10*/  SEL R3, RZ, 0x1, !P2 ;  /* 0x00000001ff037807 */ /* 0x000fe40005000000 */
[----:B------:R0:W-:Y:S02]  /*1fc20*/  @P4 SYNCS.ARRIVE.TRANS64.A1T0 RZ, [R2+URZ+0x38], RZ ;  /* 0x000038ff02ff49a7 */ /* 0x0001e4000810003f */
[----:B0-----:R-:W-:-:S04]  /*1fc30*/  SEL R2, RZ, 0x1, !P1 ;  /* 0x00000001ff027807 */ /* 0x001fc80004800000 */
[----:B------:R-:W-:Y:S01]  /*1fc40*/  LOP3.LUT R7, R3, R7, R2, 0x96, !PT ;  /* 0x0000000703077212 */ /* 0x000fe200078e9602 */
[----:B------:R-:W-:Y:S01]  /*1fc50*/  IMAD.MOV.U32 R2, RZ, RZ, -0x1 ;  /* 0xffffffffff027424 */ /* 0x000fe200078e00ff */
[----:B------:R-:W-:Y:S02]  /*1fc60*/  MOV R3, 0xffffffff ;  /* 0xffffffff00037802 */ /* 0x000fe40000000f00 */
[----:B---3--:R-:W-:-:S04]  /*1fc70*/  IADD3 R14, P1, R14, UR30, RZ ;  /* 0x0000001e0e0e7c10 */ /* 0x008fc8000ff3e0ff */
[----:B--2---:R-:W-:Y:S01]  /*1fc80*/  IADD3.X R15, R15, UR7, RZ, P1, !PT ;  /* 0x000000070f0f7c10 */ /* 0x004fe20008ffe4ff */
[----:B------:R0:W-:Y:S01]  /*1fc90*/  STL [R1+0x204], R14 ;  /* 0x0002040e01007387 */ /* 0x0001e20000100800 */
[----:B------:R-:W-:-:S03]  /*1fca0*/  ISETP.GE.U32.AND P1, PT, R14, UR8, PT ;  /* 0x000000080e007c0c */ /* 0x000fc6000bf26070 */
[----:B------:R0:W-:Y:S01]  /*1fcb0*/  STL [R1+0x200], R15 ;  /* 0x0002000f01007387 */ /* 0x0001e20000100800 */
[----:B------:R-:W-:-:S13]  /*1fcc0*/  ISETP.GE.U32.AND.EX P1, PT, R15, UR9, PT, P1 ;  /* 0x000000090f007c0c */ /* 0x000fda000bf26110 */
[----:B0-----:R-:W-:Y:S05]  /*1fcd0*/  @P1 BRA `(.L_x_553) ;  /* 0x0000000400641947 */ /* 0x001fea0003800000 */
[----:B------:R-:W0:Y:S01]  /*1fce0*/  S2R R8, SR_CTAID.X ;  /* 0x0000000000087919 */ /* 0x000e220000002500 */
[----:B------:R-:W-:Y:S01]  /*1fcf0*/  ULDC UR8, c[0x0][0x150] ;  /* 0x0000540000087ab9 */ /* 0x000fe20000000800 */
[----:B------:R-:W1:Y:S01]  /*1fd00*/  LDC R3, c[0x0][0x144] ;  /* 0x00005100ff037b82 */ /* 0x000e620000000800 */
[----:B------:R-:W-:Y:S01]  /*1fd10*/  UISETP.NE.AND UP0, UPT, UR39, URZ, UPT ;  /* 0x0000003f2700728c */ /* 0x000fe2000bf05270 */
[----:B------:R-:W2:Y:S01]  /*1fd20*/  S2R R5, SR_CTAID.Y ;  /* 0x0000000000057919 */ /* 0x000ea20000002600 */
[----:B------:R-:W-:-:S04]  /*1fd30*/  ULDC UR11, c[0x0][0x630] ;  /* 0x00018c00000b7ab9 */ /* 0x000fc80000000800 */
[----:B------:R-:W-:Y:S01]  /*1fd40*/  PLOP3.LUT P1, PT, PT, PT, UP0, 0x80, 0x0 ;  /* 0x000000000000781c */ /* 0x000fe20003f2f008 */
[----:B------:R-:W3:Y:S01]  /*1fd50*/  LDC R12, c[0x0][0x148] ;  /* 0x00005200ff0c7b82 */ /* 0x000ee20000000800 */
[----:B0-----:R-:W-:Y:S02]  /*1fd60*/  I2FP.F32.U32 R2, R8 ;  /* 0x0000000800027245 */ /* 0x001fe40000201000 */
[----:B--2---:R-:W-:-:S03]  /*1fd70*/  I2FP.F32.U32 R4, R5 ;  /* 0x0000000500047245 */ /* 0x004fc60000201000 */
[----:B------:R-:W-:Y:S01]  /*1fd80*/  FMUL R2, R2, UR8 ;  /* 0x0000000802027c20 */ /* 0x000fe20008400000 */
[----:B------:R-:W-:Y:S02]  /*1fd90*/  ULDC UR8, c[0x0][0x154] ;  /* 0x0000550000087ab9 */ /* 0x000fe40000000800 */
[----:B------:R-:W-:Y:S01]  /*1fda0*/  FMUL R10, R4, UR8 ;  /* 0x00000008040a7c20 */ /* 0x000fe20008400000 */
[----:B------:R-:W-:Y:S02]  /*1fdb0*/  ULDC.64 UR8, c[0x0][0x628] ;  /* 0x00018a0000087ab9 */ /* 0x000fe40000000a00 */
[----:B------:R-:W0:Y:S08]  /*1fdc0*/  F2I.U32.TRUNC.NTZ R2, R2 ;  /* 0x0000000200027305 */ /* 0x000e30000020f000 */
[----:B------:R-:W2:Y:S01]  /*1fdd0*/  F2I.U32.TRUNC.NTZ R10, R10 ;  /* 0x0000000a000a7305 */ /* 0x000ea2000020f000 */
[----:B0-----:R-:W-:-:S02]  /*1fde0*/  IADD3 R4, -R2, RZ, RZ ;  /* 0x000000ff02047210 */ /* 0x001fc40007ffe1ff */
[----:B------:R-:W-:-:S03]  /*1fdf0*/  MOV R2, R14 ;  /* 0x0000000e00027202 */ /* 0x000fc60000000f00 */
[----:B-1----:R-:W-:Y:S02]  /*1fe00*/  IMAD R8, R3, R4, R8 ;  /* 0x0000000403087224 */ /* 0x002fe400078e0208 */
[----:B--2---:R-:W-:-:S04]  /*1fe10*/  IMAD.MOV R3, RZ, RZ, -R10 ;  /* 0x000000ffff037224 */ /* 0x004fc800078e0a0a */
[----:B---3--:R-:W-:Y:S01]  /*1fe20*/  @P1 IMAD R8, R12, R3, R5 ;  /* 0x000000030c081224 */ /* 0x008fe200078e0205 */
[----:B------:R-:W-:Y:S02]  /*1fe30*/  ISETP.NE.U32.AND P1, PT, RZ, UR8, PT ;  /* 0x00000008ff007c0c */ /* 0x000fe4000bf25070 */
[----:B------:R-:W-:Y:S02]  /*1fe40*/  MOV R3, R15 ;  /* 0x0000000f00037202 */ /* 0x000fe40000000f00 */
[----:B------:R-:W-:-:S13]  /*1fe50*/  ISETP.NE.AND.EX P1, PT, RZ, UR9, PT, P1 ;  /* 0x00000009ff007c0c */ /* 0x000fda000bf25310 */
[----:B------:R-:W-:Y:S05]  /*1fe60*/  @!P1 BRA `(.L_x_554) ;  /* 0x0000000000289947 */ /* 0x000fea0003800000 */
[----:B------:R-:W-:Y:S02]  /*1fe70*/  ULDC UR10, c[0x0][0x634] ;  /* 0x00018d00000a7ab9 */ /* 0x000fe40000000800 */
[----:B------:R-:W-:-:S05]  /*1fe80*/  IADD3 R3, P1, R14, UR10, RZ ;  /* 0x0000000a0e037c10 */ /* 0x000fca000ff3e0ff */
[----:B------:R-:W-:-:S04]  /*1fe90*/  IMAD.X R11, RZ, RZ, R15, P1 ;  /* 0x000000ffff0b7224 */ /* 0x000fc800008e060f */
[----:B------:R-:W-:-:S04]  /*1fea0*/  IMAD.WIDE.U32 R4, R11, UR8, RZ ;  /* 0x000000080b047c25 */ /* 0x000fc8000f8e00ff */
[----:B------:R-:W-:-:S04]  /*1feb0*/  IMAD.WIDE.U32 R4, P1, R3, UR9, R4 ;  /* 0x0000000903047c25 */ /* 0x000fc8000f820004 */
[----:B------:R-:W-:Y:S01]  /*1fec0*/  IMAD.WIDE.U32 R2, R3, UR8, RZ ;  /* 0x0000000803027c25 */ /* 0x000fe2000f8e00ff */
[----:B------:R-:W-:-:S04]  /*1fed0*/  MOV R2, R5 ;  /* 0x0000000500027202 */ /* 0x000fc80000000f00 */
[----:B------:R-:W-:Y:S02]  /*1fee0*/  IADD3 RZ, P2, R3, R4, RZ ;  /* 0x0000000403ff7210 */ /* 0x000fe40007f5e0ff */
[----:B------:R-:W-:-:S03]  /*1fef0*/  IADD3.X R3, RZ, RZ, RZ, P1, !PT ;  /* 0x000000ffff037210 */ /* 0x000fc60000ffe4ff */
[----:B------:R-:W-:-:S08]  /*1ff00*/  IMAD.WIDE.U32.X R2, R11, UR9, R2, P2 ;  /* 0x000000090b027c25 */ /* 0x000fd000090e0402 */
.L_x_554:
[--C-:B------:R-:W-:Y:S01]  /*1ff10*/  SHF.R.U64 R10, R2, UR11, R3.reuse ;  /* 0x0000000b020a7c19 */ /* 0x100fe20008001203 */
[----:B------:R-:W-:Y:S01]  /*1ff20*/  ULDC.64 UR8, c[0x0][0x620] ;  /* 0x0001880000087ab9 */ /* 0x000fe20000000a00 */
[----:B------:R-:W-:Y:S01]  /*1ff30*/  SHF.R.U32.HI R2, RZ, UR11, R3 ;  /* 0x0000000bff027c19 */ /* 0x000fe20008011603 */
[----:B------:R-:W-:Y:S01]  /*1ff40*/  ULDC.64 UR10, c[0x0][0x640] ;  /* 0x00019000000a7ab9 */ /* 0x000fe20000000a00 */
[----:B------:R-:W-:Y:S02]  /*1ff50*/  IADD3 R11, P1, RZ, -R10, RZ ;  /* 0x8000000aff0b7210 */ /* 0x000fe40007f3e0ff */
[----:B------:R-:W-:-:S03]  /*1ff60*/  MOV R3, R15 ;  /* 0x0000000f00037202 */ /* 0x000fc60000000f00 */
[----:B------:R-:W-:Y:S01]  /*1ff70*/  IMAD.X R2, RZ, RZ, ~R2, P1 ;  /* 0x000000ffff027224 */ /* 0x000fe200008e0e02 */
[----:B------:R-:W-:-:S03]  /*1ff80*/  ISETP.NE.U32.AND P1, PT, RZ, UR10, PT ;  /* 0x0000000aff007c0c */ /* 0x000fc6000bf25070 */
[----:B------:R-:W-:Y:S01]  /*1ff90*/  IMAD R2, R2, UR8, RZ ;  /* 0x0000000802027c24 */ /* 0x000fe2000f8e02ff */
[----:B------:R-:W-:-:S03]  /*1ffa0*/  ISETP.NE.AND.EX P1, PT, RZ, UR11, PT, P1 ;  /* 0x0000000bff007c0c */ /* 0x000fc6000bf25310 */
[----:B------:R-:W-:Y:S01]  /*1ffb0*/  IMAD R5, R11, UR9, R2 ;  /* 0x000000090b057c24 */ /* 0x000fe2000f8e0202 */
[----:B------:R-:W-:-:S05]  /*1ffc0*/  MOV R2, R14 ;  /* 0x0000000e00027202 */ /* 0x000fca0000000f00 */
[----:B------:R-:W-:Y:S01]  /*1ffd0*/  IMAD.WIDE.U32 R2, R11, UR8, R2 ;  /* 0x000000080b027c25 */ /* 0x000fe2000f8e0002 */
[----:B------:R-:W-:-:S03]  /*1ffe0*/  ULDC UR8, c[0x0][0x618] ;  /* 0x0001860000087ab9 */ /* 0x000fc60000000800 */
[----:B------:R-:W-:-:S05]  /*1fff0*/  IMAD.IADD R3, R3, 0x1, R5 ;  /* 0x0000000103037824 */ /* 0x000fca00078e0205 */
[--C-:B------:R-:W-:Y:S02]  /*20000*/  SHF.R.U64 R11, R2, UR8, R3.reuse ;  /* 0x00000008020b7c19 */ /* 0x100fe40008001203 */
[----:B------:R-:W-:Y:S01]  /*20010*/  SHF.R.U32.HI R2, RZ, UR8, R3 ;  /* 0x00000008ff027c19 */ /* 0x000fe20008011603 */
[----:B------:R-:W-:-:S03]  /*20020*/  ULDC UR8, c[0x0][0x608] ;  /* 0x0001820000087ab9 */ /* 0x000fc60000000800 */
[--C-:B------:R-:W-:Y:S02]  /*20030*/  SHF.R.U64 R12, R11, UR8, R2.reuse ;  /* 0x000000080b0c7c19 */ /* 0x100fe40008001202 */
[----:B------:R-:W-:Y:S01]  /*20040*/  SHF.R.U32.HI R3, RZ, UR8, R2 ;  /* 0x00000008ff037c19 */ /* 0x000fe20008011602 */
[----:B------:R-:W-:-:S03]  /*20050*/  ULDC UR8, c[0x0][0x658] ;  /* 0x0001960000087ab9 */ /* 0x000fc60000000800 */
[--C-:B------:R-:W-:Y:S02]  /*20060*/  SHF.R.U64 R13, R12, UR8, R3.reuse ;  /* 0x000000080c0d7c19 */ /* 0x100fe40008001203 */
[----:B------:R-:W-:Y:S02]  /*20070*/  SHF.R.U32.HI R15, RZ, UR8, R3 ;  /* 0x00000008ff0f7c19 */ /* 0x000fe40008011603 */
[----:B------:R-:W-:Y:S02]  /*20080*/  MOV R2, R13 ;  /* 0x0000000d00027202 */ /* 0x000fe40000000f00 */
[----:B------:R-:W-:Y:S01]  /*20090*/  MOV R3, R15 ;  /* 0x0000000f00037202 */ /* 0x000fe20000000f00 */
[----:B------:R-:W-:Y:S06]  /*200a0*/  @!P1 BRA `(.L_x_555) ;  /* 0x0000000000289947 */ /* 0x000fec0003800000 */
        /* <DEDUP_REMOVED lines=10> */
.L_x_555:
[----:B------:R-:W-:Y:S01]  /*20150*/  ULDC UR8, c[0x0][0x648] ;  /* 0x0001920000087ab9 */ /* 0x000fe20000000800 */
[----:B------:R-:W-:Y:S01]  /*20160*/  LOP3.LUT R12, R12, UR6, RZ, 0xc0, !PT ;  /* 0x000000060c0c7c12 */ /* 0x000fe2000f8ec0ff */
[----:B------:R-:W-:Y:S01]  /*20170*/  UISETP.NE.AND UP0, UPT, UR39, URZ, UPT ;  /* 0x0000003f2700728c */ /* 0x000fe2000bf05270 */
[----:B------:R-:W-:Y:S01]  /*20180*/  SHF.R.U64 R3, R2, UR8, R3 ;  /* 0x0000000802037c19 */ /* 0x000fe20008001203 */
[----:B------:R-:W-:Y:S01]  /*20190*/  ULDC UR8, c[0x0][0x638] ;  /* 0x00018e0000087ab9 */ /* 0x000fe20000000800 */
[----:B------:R-:W-:-:S03]  /*201a0*/  MOV R4, 0x1 ;  /* 0x0000000100047802 */ /* 0x000fc60000000f00 */
[----:B------:R-:W-:Y:S01]  /*201b0*/  IMAD.MOV R2, RZ, RZ, -R3 ;  /* 0x000000ffff027224 */ /* 0x000fe200078e0a03 */
[----:B------:R-:W-:Y:S01]  /*201c0*/  PLOP3.LUT P1, PT, PT, PT, UP0, 0x40, 0x0 ;  /* 0x000000000000781c */ /* 0x000fe20003f2e808 */
[----:B------:R-:W-:Y:S01]  /*201d0*/  IMAD R5, R3, UR5, R12 ;  /* 0x0000000503057c24 */ /* 0x000fe2000f8e020c */
[----:B------:R-:W-:Y:S01]  /*201e0*/  PLOP3.LUT P2, PT, PT, PT, UP0, 0x40, 0x0 ;  /* 0x000000000000781c */ /* 0x000fe20003f4e808 */
[----:B------:R-:W-:Y:S01]  /*201f0*/  IMAD R13, R2, UR8, R13 ;  /* 0x00000008020d7c24 */ /* 0x000fe2000f8e020d */
[----:B------:R-:W-:Y:S01]  /*20200*/  ULDC UR8, c[0x0][0x610] ;  /* 0x0001840000087ab9 */ /* 0x000fe20000000800 */
[----:B------:R-:W-:Y:S01]  /*20210*/  LOP3.LUT R2, R11, UR4, RZ, 0xc0, !PT ;  /* 0x000000040b027c12 */ /* 0x000fe2000f8ec0ff */
[----:B------:R-:W-:Y:S01]  /*20220*/  IMAD R8, R5, UR8, R8 ;  /* 0x0000000805087c24 */ /* 0x000fe2000f8e0208 */
[----:B------:R-:W-:-:S03]  /*20230*/  ULDC UR8, c[0x0][0x600] ;  /* 0x0001800000087ab9 */ /* 0x000fc60000000800 */
[----:B------:R-:W-:-:S05]  /*20240*/  IMAD R13, R13, UR8, R2 ;  /* 0x000000080d0d7c24 */ /* 0x000fca000f8e0202 */
[----:B------:R-:W-:Y:S02]  /*20250*/  SEL R2, R13, R8, P1 ;  /* 0x000000080d027207 */ /* 0x000fe40000800000 */
[----:B------:R-:W-:-:S07]  /*20260*/  SEL R3, R8, R13, P2 ;  /* 0x0000000d08037207 */ /* 0x000fce0001000000 */
.L_x_553:
[----:B------:R-:W-:Y:S05]  /*20270*/  BSYNC B1 ;  /* 0x0000000000017941 */ /* 0x000fea0003800000 */
.L_x_552:
[----:B------:R-:W-:-:S13]  /*20280*/  LOP3.LUT P1, RZ, R4, 0xff, RZ, 0xc0, !PT ;  /* 0x000000ff04ff7812 */ /* 0x000fda000782c0ff */
[----:B------:R-:W-:Y:S05]  /*20290*/  @P1 BRA `(.L_x_556) ;  /* 0xfffffff000f41947 */ /* 0x000fea000383ffff */
[----:B------:R-:W-:Y:S05]  /*202a0*/  BSYNC B0 ;  /* 0x0000000000007941 */ /* 0x000fea0003800000 */
.L_x_544:
[----:B------:R-:W-:-:S03]  /*202b0*/  UMOV UR8, 0xffffffff ;  /* 0xffffffff00087882 */ /* 0x000fc60000000000 */
[----:B------:R-:W-:Y:S05]  /*202c0*/  BRA.DIV UR8, `(.L_x_557) ;  /* 0x0000000208d47947 */ /* 0x000fea000b800000 */
[----:B------:R-:W-:-:S13]  /*202d0*/  ELECT P6, URZ, PT ;  /* 0x00000000003f782f */ /* 0x000fda00038c0000 */
.L_x_569:
[----:B------:R-:W-:Y:S04]  /*202e0*/  BSSY B0, `(.L_x_558) ;  /* 0x000001a000007945 */ /* 0x000fe80003800000 */
[----:B------:R-:W-:Y:S05]  /*202f0*/  @!P6 BRA `(.L_x_559) ;  /* 0x000000000060e947 */ /* 0x000fea0003800000 */
[----:B------:R-:W-:-:S04]  /*20300*/  ULOP3.LUT UR8, UR38, 0x2, URZ, 0xfc, !UPT ;  /* 0x0000000226087892 */ /* 0x000fc8000f8efc3f */
[----:B------:R-:W-:-:S06]  /*20310*/  UISETP.NE.AND UP0, UPT, UR8, 0x3, UPT ;  /* 0x000000030800788c */ /* 0x000fcc000bf05270 */
[----:B------:R-:W-:-:S13]  /*20320*/  PLOP3.LUT P0, PT, PT, PT, UP0, 0x80, 0x0 ;  /* 0x000000000000781c */ /* 0x000fda0003f0f008 */
[----:B------:R-:W-:Y:S05]  /*20330*/  @!P0 BRA `(.L_x_560) ;  /* 0x0000000000048947 */ /* 0x000fea0003800000 */
[----:B------:R-:W-:Y:S01]  /*20340*/  BPT.TRAP 0x1 ;  /* 0x000000040000795c */ /* 0x000fe20000300000 */
.L_x_560:
[----:B------:R-:W0:Y:S01]  /*20350*/  S2R R3, SR_CgaCtaId ;  /* 0x0000000000037919 */ /* 0x000e220000008800 */
[----:B------:R-:W-:-:S04]  /*20360*/  MOV R0, 0x400 ;  /* 0x0000040000007802 */ /* 0x000fc80000000f00 */
[----:B0-----:R-:W-:Y:S02]  /*20370*/  LEA R3, R3, R0, 0x18 ;  /* 0x0000000003037211 */ /* 0x001fe400078ec0ff */
[----:B------:R-:W-:Y:S02]  /*20380*/  SHF.L.U32 R0, R7, 0x1f, RZ ;  /* 0x0000001f07007819 */ /* 0x000fe400000006ff */
[----:B------:R-:W-:-:S05]  /*20390*/  IADD3 R3, R3, 0x10, RZ ;  /* 0x0000001003037810 */ /* 0x000fca0007ffe0ff */
[----:B------:R-:W-:-:S04]  /*203a0*/  IMAD R5, R6, 0x8, R3 ;  /* 0x0000000806057824 */ /* 0x000fc800078e0203 */
[----:B------:R-:W0:Y:S02]  /*203b0*/  SYNCS.PHASECHK.TRANS64.TRYWAIT P0, [R5+URZ], R0 ;  /* 0x00000000050075a7 */ /* 0x000e24000800017f */
[----:B0-----:R-:W-:Y:S05]  /*203c0*/  @!P0 BRA `(.L_x_561) ;  /* 0x0000000000b48947 */ /* 0x001fea0003800000 */
.L_x_570:
[----:B------:R-:W-:-:S04]  /*203d0*/  IADD3 R6, R6, 0x1, RZ ;  /* 0x0000000106067810 */ /* 0x000fc80007ffe0ff */
[----:B------:R-:W-:-:S04]  /*203e0*/  ISETP.NE.AND P0, PT, R6, 0x2, PT ;  /* 0x000000020600780c */ /* 0x000fc80003f05270 */
[----:B0-----:R-:W-:Y:S02]  /*203f0*/  SEL R0, RZ, 0x1, P0 ;  /* 0x00000001ff007807 */ /* 0x001fe40000000000 */
[----:B------:R-:W-:Y:S02]  /*20400*/  SEL R6, R6, RZ, P0 ;  /* 0x000000ff06067207 */ /* 0x000fe40000000000 */
[----:B------:R-:W-:Y:S02]  /*20410*/  LOP3.LUT R0, R7, R0, RZ, 0x3c, !PT ;  /* 0x0000000007007212 */ /* 0x000fe400078e3cff */
[----:B------:R-:W-:Y:S02]  /*20420*/  LEA R3, R6, R3, 0x3 ;  /* 0x0000000306037211 */ /* 0x000fe400078e18ff */
[----:B------:R-:W-:-:S07]  /*20430*/  SHF.L.U32 R0, R0, 0x1f, RZ ;  /* 0x0000001f00007819 */ /* 0x000fce00000006ff */
.L_x_562:
[----:B0-----:R0:W1:Y:S02]  /*20440*/  SYNCS.PHASECHK.TRANS64.TRYWAIT P0, [R3+URZ], R0 ;  /* 0x00000000030075a7 */ /* 0x001064000800017f */
[----:B-1----:R-:W-:Y:S05]  /*20450*/  @!P0 NANOSLEEP.SYNCS 0x989680 ;  /* 0x009896800000895d */ /* 0x002fea0003900000 */
[----:B------:R-:W1:Y:S02]  /*20460*/  @!P0 SYNCS.PHASECHK.TRANS64 P0, [R3+URZ], R0 ;  /* 0x00000000030085a7 */ /* 0x000e64000800007f */
[----:B-1----:R-:W-:Y:S05]  /*20470*/  @!P0 BRA `(.L_x_562) ;  /* 0xfffffffc00f08947 */ /* 0x002fea000383ffff */
.L_x_559:
[----:B------:R-:W-:Y:S05]  /*20480*/  BSYNC B0 ;  /* 0x0000000000007941 */ /* 0x000fea0003800000 */
.L_x_558:
[----:B------:R-:W-:Y:S05]  /*20490*/  EXIT ;  /* 0x000000000000794d */ /* 0x000fea0003800000 */
.L_x_17:
[----:B-1----:R1:W4:Y:S02]  /*204a0*/  SYNCS.PHASECHK.TRANS64.TRYWAIT P1, [R3+URZ], R0 ;  /* 0x00000000030075a7 */ /* 0x002324000802017f */
[----:B----4-:R-:W-:Y:S05]  /*204b0*/  @!P1 NANOSLEEP.SYNCS 0x989680 ;  /* 0x009896800000995d */ /* 0x010fea0003900000 */
[----:B------:R-:W4:Y:S02]  /*204c0*/  @!P1 SYNCS.PHASECHK.TRANS64 P1, [R3+URZ], R0 ;  /* 0x00000000030095a7 */ /* 0x000f24000802007f */
[----:B----4-:R-:W-:Y:S05]  /*204d0*/  @!P1 BRA `(.L_x_17) ;  /* 0xfffffffc00f09947 */ /* 0x010fea000383ffff */
[----:B------:R-:W-:Y:S05]  /*204e0*/  BRA `(.L_x_16) ;  /* 0xfffffe0c00bc7947 */ /* 0x000fea000383ffff */
.L_x_22:
[----:B-1----:R-:W-:-:S04]  /*204f0*/  IMAD.U32 R4, RZ, RZ, UR10 ;  /* 0x0000000aff047e24 */ /* 0x002fc8000f8e00ff */
[----:B------:R1:W2:Y:S03]  /*20500*/  SYNCS.PHASECHK.TRANS64.TRYWAIT P1, [R4+URZ], R3 ;  /* 0x00000003040075a7 */ /* 0x0002a6000802017f */
[----:B--2---:R-:W-:Y:S05]  /*20510*/  @!P1 NANOSLEEP.SYNCS 0x989680 ;  /* 0x009896800000995d */ /* 0x004fea0003900000 */
[----:B------:R-:W2:Y:S02]  /*20520*/  @!P1 SYNCS.PHASECHK.TRANS64 P1, [R4+URZ], R3 ;  /* 0x00000003040095a7 */ /* 0x000ea4000802007f */
[----:B--2---:R-:W-:Y:S05]  /*20530*/  @!P1 BRA `(.L_x_22) ;  /* 0xfffffffc00ec9947 */ /* 0x004fea000383ffff */
[----:B------:R-:W-:Y:S05]  /*20540*/  BRA `(.L_x_21) ;  /* 0xfffffe84002c7947 */ /* 0x000fea000383ffff */
.L_x_545:
[----:B------:R-:W-:Y:S01]  /*20550*/  BSSY B1, `(.L_x_563) ;  /* 0x0000006000017945 */ /* 0x000fe20003800000 */
[----:B------:R-:W-:-:S07]  /*20560*/  MOV R15, 0xffffffff ;  /* 0xffffffff000f7802 */ /* 0x000fce0000000f00 */
[----:B------:R-:W-:Y:S05]  /*20570*/  WARPSYNC.COLLECTIVE R15, `(.L_x_564) ;  /* 0x000000000f0c7348 */ /* 0x000fea0003c00000 */
[----:B------:R-:W-:Y:S02]  /*20580*/  ELECT P6, UR62, PT ;  /* 0x00000000003e782f */ /* 0x000fe400038c0000 */
[----:B------:R-:W-:Y:S01]  /*20590*/  MOV R14, UR62 ;  /* 0x0000003e000e7c02 */ /* 0x000fe20008000f00 */
[----:B------:R-:W-:Y:S10]  /*205a0*/  ENDCOLLECTIVE ;  /* 0x000000000000791b */ /* 0x000ff40003800000 */
.L_x_564:
[----:B------:R-:W-:Y:S05]  /*205b0*/  BSYNC B1 ;  /* 0x0000000000017941 */ /* 0x000fea0003800000 */
.L_x_563:
[----:B------:R-:W-:Y:S05]  /*205c0*/  BRA `(.L_x_565) ;  /* 0xfffffff000347947 */ /* 0x000fea000383ffff */
.L_x_548:
[----:B-1----:R1:W2:Y:S02]  /*205d0*/  SYNCS.PHASECHK.TRANS64.TRYWAIT P1, [R14+URZ+0x10], R11 ;  /* 0x0000100b0e0075a7 */ /* 0x0022a4000802017f */
[----:B--2---:R-:W-:Y:S05]  /*205e0*/  @!P1 NANOSLEEP.SYNCS 0x989680 ;  /* 0x009896800000995d */ /* 0x004fea0003900000 */
[----:B------:R-:W2:Y:S02]  /*205f0*/  @!P1 SYNCS.PHASECHK.TRANS64 P1, [R14+URZ+0x10], R11 ;  /* 0x0000100b0e0095a7 */ /* 0x000ea4000802007f */
[----:B--2---:R-:W-:Y:S05]  /*20600*/  @!P1 BRA `(.L_x_548) ;  /* 0xfffffffc00f09947 */ /* 0x004fea000383ffff */
[----:B------:R-:W-:Y:S05]  /*20610*/  BRA `(.L_x_566) ;  /* 0xfffffff000687947 */ /* 0x000fea000383ffff */
.L_x_557:
[----:B------:R-:W-:Y:S01]  /*20620*/  BSSY B0, `(.L_x_567) ;  /* 0x0000006000007945 */ /* 0x000fe20003800000 */
[----:B------:R-:W-:-:S07]  /*20630*/  MOV R15, 0xffffffff ;  /* 0xffffffff000f7802 */ /* 0x000fce0000000f00 */
[----:B------:R-:W-:Y:S05]  /*20640*/  WARPSYNC.COLLECTIVE R15, `(.L_x_568) ;  /* 0x000000000f0c7348 */ /* 0x000fea0003c00000 */
[----:B------:R-:W-:Y:S02]  /*20650*/  ELECT P6, UR62, PT ;  /* 0x00000000003e782f */ /* 0x000fe400038c0000 */
[----:B------:R-:W-:Y:S01]  /*20660*/  MOV R14, UR62 ;  /* 0x0000003e000e7c02 */ /* 0x000fe20008000f00 */
[----:B------:R-:W-:Y:S10]  /*20670*/  ENDCOLLECTIVE ;  /* 0x000000000000791b */ /* 0x000ff40003800000 */
.L_x_568:
[----:B------:R-:W-:Y:S05]  /*20680*/  BSYNC B0 ;  /* 0x0000000000007941 */ /* 0x000fea0003800000 */
.L_x_567:
[----:B------:R-:W-:Y:S05]  /*20690*/  BRA `(.L_x_569) ;  /* 0xfffffffc00107947 */ /* 0x000fea000383ffff */
.L_x_561:
[----:B0-----:R0:W1:Y:S02]  /*206a0*/  SYNCS.PHASECHK.TRANS64.TRYWAIT P0, [R5+URZ], R0 ;  /* 0x00000000050075a7 */ /* 0x001064000800017f */
[----:B-1----:R-:W-:Y:S05]  /*206b0*/  @!P0 NANOSLEEP.SYNCS 0x989680 ;  /* 0x009896800000895d */ /* 0x002fea0003900000 */
[----:B------:R-:W1:Y:S02]  /*206c0*/  @!P0 SYNCS.PHASECHK.TRANS64 P0, [R5+URZ], R0 ;  /* 0x00000000050085a7 */ /* 0x000e64000800007f */
[----:B-1----:R-:W-:Y:S05]  /*206d0*/  @!P0 BRA `(.L_x_561) ;  /* 0xfffffffc00f08947 */ /* 0x002fea000383ffff */
[----:B------:R-:W-:Y:S05]  /*206e0*/  BRA `(.L_x_570) ;  /* 0xfffffffc00387947 */ /* 0x000fea000383ffff */
.L_x_571:
[----:B------:R-:W-:-:S00]  /*206f0*/  BRA `(.L_x_571) ;  /* 0xfffffffc00fc7947 */ /* 0x000fc0000383ffff */
[----:B------:R-:W-:-:S00]  /*20700*/  NOP ;  /* 0x0000000000007918 */ /* 0x000fc00000000000 */
[----:B------:R-:W-:-:S00]  /*20710*/  NOP ;  /* 0x0000000000007918 */ /* 0x000fc00000000000 */
[----:B------:R-:W-:-:S00]  /*20720*/  NOP ;  /* 0x0000000000007918 */ /* 0x000fc00000000000 */
[----:B------:R-:W-:-:S00]  /*20730*/  NOP ;  /* 0x0000000000007918 */ /* 0x000fc00000000000 */
[----:B------:R-:W-:-:S00]  /*20740*/  NOP ;  /* 0x0000000000007918 */ /* 0x000fc00000000000 */
[----:B------:R-:W-:-:S00]  /*20750*/  NOP ;  /* 0x0000000000007918 */ /* 0x000fc00000000000 */
[----:B------:R-:W-:-:S00]  /*20760*/  NOP ;  /* 0x0000000000007918 */ /* 0x000fc00000000000 */
[----:B------:R-:W-:-:S00]  /*20770*/  NOP ;  /* 0x0000000000007918 */ /* 0x000fc00000000000 */
.L_x_572:


//--------------------- .nv.global.init           --------------------------
	.section	.nv.global.init,"aw",@progbits
.nv.global.init:
	.type		$str$22,@object
	.size		$str$22,($str$23 - $str$22)
$str$22:
        /*0000*/ 	.byte	0x6b, 0x5f, 0x74, 0x69, 0x6c, 0x65, 0x5f, 0x63, 0x6f, 0x75, 0x6e, 0x74, 0x20, 0x3e, 0x3d, 0x20
        /*0010*/ 	.byte	0x31, 0x00
	.type		$str$23,@object
	.size		$str$23,(__unnamed_1 - $str$23)
$str$23:
        /*0012*/ 	.byte	0x2f, 0x74, 0x6d, 0x70, 0x2f, 0x63, 0x75, 0x74, 0x6c, 0x61, 0x73, 0x73, 0x5f, 0x73, 0x77, 0x65
        /*0022*/ 	.byte	0x65, 0x70, 0x5f, 0x73, 0x72, 0x63, 0x2f, 0x69, 0x6e, 0x63, 0x6c, 0x75, 0x64, 0x65, 0x2f, 0x63
        /*0032*/ 	.byte	0x75, 0x74, 0x6c, 0x61, 0x73, 0x73, 0x2f, 0x67, 0x65, 0x6d, 0x6d, 0x2f, 0x63, 0x6f, 0x6c, 0x6c
        /*0042*/ 	.byte	0x65, 0x63, 0x74, 0x69, 0x76, 0x65, 0x2f, 0x73, 0x6d, 0x39, 0x30, 0x5f, 0x6d, 0x6d, 0x61, 0x5f
        /*0052*/ 	.byte	0x74, 0x6d, 0x61, 0x5f, 0x67, 0x6d, 0x6d, 0x61, 0x5f, 0x73, 0x73, 0x5f, 0x77, 0x61, 0x72, 0x70
        /*0062*/ 	.byte	0x73, 0x70, 0x65, 0x63, 0x69, 0x61, 0x6c, 0x69, 0x7a, 0x65, 0x64, 0x2e, 0x68, 0x70, 0x70, 0x00
	.type		__unnamed_1,@object
	.size		__unnamed_1,(.L_0 - __unnamed_1)
__unnamed_1:
        /* <DEDUP_REMOVED lines=176> */
        /*0b72*/ 	.byte	0x74, 0x69, 0x74, 0x79, 0x5d, 0x00
.L_0:


//--------------------- .nv.shared._ZN7cutlass13device_kernelINS_4gemm6kernel13GemmUniversalIN4cute5tupleIJiiiiEEENS1_10collective13CollectiveMmaINS1_34MainloopSm90TmaGmmaWarpSpecializedILi2ENS5_IJNS4_1CILi1EEESB_SB_EEENS1_35KernelTmaWarpSpecializedCooperativeEEENS5_IJNSA_ILi256EEESF_NSA_ILi64EEEEEEfNS5_IJlSB_lEEEfSI_NS4_8TiledMMAINS4_8MMA_AtomIJNS4_4SM904GMMA30MMA_64x256x8_F32TF32TF32_SS_TNILNSM_7ScaleInE1ELSO_1EEEEEENS4_6LayoutINS5_IJNSA_ILi2EEESB_SB_EEENS5_IJSB_NSA_ILi0EEESU_EEEEENS5_IJNS4_10UnderscoreESX_SX_EEEEENS4_13SM90_TMA_LOADENS4_14ComposedLayoutINS4_7SwizzleILi3ELi4ELi3EEENS4_18smem_ptr_flag_bitsILi32EEENSR_INS5_IJNSA_ILi8EEENSA_ILi32EEEEEENS5_IJS17_SB_EEEEEEEvNS4_8identityES10_S1B_vS1C_EENS_8epilogue10collective6detail29Sm90TmaWarpSpecializedAdapterINS1F_15DefaultEpilogueIfSI_SI_NS1E_6thread17LinearCombinationIfLi1EffLNS1J_9ScaleType4KindE0ELNS_15FloatRoundStyleE2EfEENS1_15EpilogueDefaultEEEEEvvEEEEvNT_6ParamsE --------------------------
	.section	.nv.shared._ZN7cutlass13device_kernelINS_4gemm6kernel13GemmUniversalIN4cute5tupleIJiiiiEEENS1_10collective13CollectiveMmaINS1_34MainloopSm90TmaGmmaWarpSpecializedILi2ENS5_IJNS4_1CILi1EEESB_SB_EEENS1_35KernelTmaWarpSpecializedCooperativeEEENS5_IJNSA_ILi256EEESF_NSA_ILi64EEEEEEfNS5_IJlSB_lEEEfSI_NS4_8TiledMMAINS4_8MMA_AtomIJNS4_4SM904GMMA30MMA_64x256x8_F32TF32TF32_SS_TNILNSM_7ScaleInE1ELSO_1EEEEEENS4_6LayoutINS5_IJNSA_ILi2EEESB_SB_EEENS5_IJSB_NSA_ILi0EEESU_EEEEENS5_IJNS4_10UnderscoreESX_SX_EEEEENS4_13SM90_TMA_LOADENS4_14ComposedLayoutINS4_7SwizzleILi3ELi4ELi3EEENS4_18smem_ptr_flag_bitsILi32EEENSR_INS5_IJNSA_ILi8EEENSA_ILi32EEEEEENS5_IJS17_SB_EEEEEEEvNS4_8identityES10_S1B_vS1C_EENS_8epilogue10collective6detail29Sm90TmaWarpSpecializedAdapterINS1F_15DefaultEpilogueIfSI_SI_NS1E_6thread17LinearCombinationIfLi1EffLNS1J_9ScaleType4KindE0ELNS_15FloatRoundStyleE2EfEENS1_15EpilogueDefaultEEEEEvvEEEEvNT_6ParamsE,"aw",@nobits
	.sectionflags	@""
	.align	16
	.zero		1024


//--------------------- .nv.shared.reserved.0     --------------------------
	.section	.nv.shared.reserved.0,"aw",@nobits
	.weak		__nv_reservedSMEM_offset_0_alias
	.size		__nv_reservedSMEM_offset_0_alias, 0, 0
	.other		__nv_reservedSMEM_offset_0_alias,@"STO_CUDA_RESERVED_SHARED STV_DEFAULT"
__nv_reservedSMEM_offset_0_alias:
	.zero		0


//--------------------- .nv.global                --------------------------
	.section	.nv.global,"aw",@nobits
.nv.global:
	.type		_ZN40_INTERNAL_cf5175db_4_k_cu_4efbed5e_189524cute1_E,@object
	.size		_ZN40_INTERNAL_cf5175db_4_k_cu_4efbed5e_189524cute1_E,(_ZN40_INTERNAL_cf5175db_4_k_cu_4efbed5e_189524cuda3std3__45__cpo6cbeginE - _ZN40_INTERNAL_cf5175db_4_k_cu_4efbed5e_189524cute1_E)
_ZN40_INTERNAL_cf5175db_4_k_cu_4efbed5e_189524cute1_E:
	.zero		1
	.type		_ZN40_INTERNAL_cf5175db_4_k_cu_4efbed5e_189524cuda3std3__45__cpo6cbeginE,@object
	.size		_ZN40_INTERNAL_cf5175db_4_k_cu_4efbed5e_189524cuda3std3__45__cpo6cbeginE,(_ZN40_INTERNAL_cf5175db_4_k_cu_4efbed5e_189524cuda3std3__48in_placeE - _ZN40_INTERNAL_cf5175db_4_k_cu_4efbed5e_189524cuda3std3__45__cpo6cbeginE)
_ZN40_INTERNAL_cf5175db_4_k_cu_4efbed5e_189524cuda3std3__45__cpo6cbeginE:
	.zero		1
	.type		_ZN40_INTERNAL_cf5175db_4_k_cu_4efbed5e_189524cuda3std3__48in_placeE,@object
	.size		_ZN40_INTERNAL_cf5175db_4_k_cu_4efbed5e_189524cuda3std3__48in_placeE,(_ZN40_INTERNAL_cf5175db_4_k_cu_4efbed5e_189524cuda3std6ranges3__45__cpo9iter_moveE - _ZN40_INTERNAL_cf5175db_4_k_cu_4efbed5e_189524cuda3std3__48in_placeE)
_ZN40_INTERNAL_cf5175db_4_k_cu_4efbed5e_189524cuda3std3__48in_placeE:
	.zero		1
	.type		_ZN40_INTERNAL_cf5175db_4_k_cu_4efbed5e_189524cuda3std6ranges3__45__cpo9iter_moveE,@object
	.size		_ZN40_INTERNAL_cf5175db_4_k_cu_4efbed5e_189524cuda3std6ranges3__45__cpo9iter_moveE,(_ZN40_INTERNAL_cf5175db_4_k_cu_4efbed5e_189524cuda3std3__45__cpo5beginE - _ZN40_INTERNAL_cf5175db_4_k_cu_4efbed5e_189524cuda3std6ranges3__45__cpo9iter_moveE)
_ZN40_INTERNAL_cf5175db_4_k_cu_4efbed5e_189524cuda3std6ranges3__45__cpo9iter_moveE:
	.zero		1
	.type		_ZN40_INTERNAL_cf5175db_4_k_cu_4efbed5e_189524cuda3std3__45__cpo5beginE,@object
	.size		_ZN40_INTERNAL_cf5175db_4_k_cu_4efbed5e_189524cuda3std3__45__cpo5beginE,(_ZN40_INTERNAL_cf5175db_4_k_cu_4efbed5e_189524cuda3std3__442_GLOBAL__N__cf5175db_4_k_cu_4efbed5e_189526ignoreE - _ZN40_INTERNAL_cf5175db_4_k_cu_4efbed5e_189524cuda3std3__45__cpo5beginE)
_ZN40_INTERNAL_cf5175db_4_k_cu_4efbed5e_189524cuda3std3__45__cpo5beginE:
	.zero		1
	.type		_ZN40_INTERNAL_cf5175db_4_k_cu_4efbed5e_189524cuda3std3__442_GLOBAL__N__cf5175db_4_k_cu_4efbed5e_189526ignoreE,@object
	.size		_ZN40_INTERNAL_cf5175db_4_k_cu_4efbed5e_189524cuda3std3__442_GLOBAL__N__cf5175db_4_k_cu_4efbed5e_189526ignoreE,(_ZN40_INTERNAL_cf5175db_4_k_cu_4efbed5e_189524cute7productE - _ZN40_INTERNAL_cf5175db_4_k_cu_4efbed5e_189524cuda3std3__442_GLOBAL__N__cf5175db_4_k_cu_4efbed5e_189526ignoreE)
_ZN40_INTERNAL_cf5175db_4_k_cu_4efbed5e_189524cuda3std3__442_GLOBAL__N__cf5175db_4_k_cu_4efbed5e_189526ignoreE:
	.zero		1
	.type		_ZN40_INTERNAL_cf5175db_4_k_cu_4efbed5e_189524cute7productE,@object
	.size		_ZN40_INTERNAL_cf5175db_4_k_cu_4efbed5e_189524cute7productE,(_ZN40_INTERNAL_cf5175db_4_k_cu_4efbed5e_189524cuda3std3__45__cpo3endE - _ZN40_INTERNAL_cf5175db_4_k_cu_4efbed5e_189524cute7productE)
_ZN40_INTERNAL_cf5175db_4_k_cu_4efbed5e_189524cute7productE:
	.zero		1
	.type		_ZN40_INTERNAL_cf5175db_4_k_cu_4efbed5e_189524cuda3std3__45__cpo3endE,@object
	.size		_ZN40_INTERNAL_cf5175db_4_k_cu_4efbed5e_189524cuda3std3__45__cpo3endE,(_ZN40_INTERNAL_cf5175db_4_k_cu_4efbed5e_189524cuda3std3__419piecewise_constructE - _ZN40_INTERNAL_cf5175db_4_k_cu_4efbed5e_189524cuda3std3__45__cpo3endE)
_ZN40_INTERNAL_cf5175db_4_k_cu_4efbed5e_189524cuda3std3__45__cpo3endE:
	.zero		1
	.type		_ZN40_INTERNAL_cf5175db_4_k_cu_4efbed5e_189524cuda3std3__419piecewise_constructE,@object
	.size		_ZN40_INTERNAL_cf5175db_4_k_cu_4efbed5e_189524cuda3std3__419piecewise_constructE,(_ZN40_INTERNAL_cf5175db_4_k_cu_4efbed5e_189524cuda3std3__45__cpo4cendE - _ZN40_INTERNAL_cf5175db_4_k_cu_4efbed5e_189524cuda3std3__419piecewise_constructE)
_ZN40_INTERNAL_cf5175db_4_k_cu_4efbed5e_189524cuda3std3__419piecewise_constructE:
	.zero		1
	.type		_ZN40_INTERNAL_cf5175db_4_k_cu_4efbed5e_189524cuda3std3__45__cpo4cendE,@object
	.size		_ZN40_INTERNAL_cf5175db_4_k_cu_4efbed5e_189524cuda3std3__45__cpo4cendE,(_ZN40_INTERNAL_cf5175db_4_k_cu_4efbed5e_189524cuda3std6ranges3__45__cpo4swapE - _ZN40_INTERNAL_cf5175db_4_k_cu_4efbed5e_189524cuda3std3__45__cpo4cendE)
_ZN40_INTERNAL_cf5175db_4_k_cu_4efbed5e_189524cuda3std3__45__cpo4cendE:
	.zero		1
	.type		_ZN40_INTERNAL_cf5175db_4_k_cu_4efbed5e_189524cuda3std6ranges3__45__cpo4swapE,@object
	.size		_ZN40_INTERNAL_cf5175db_4_k_cu_4efbed5e_189524cuda3std6ranges3__45__cpo4swapE,(.L_8 - _ZN40_INTERNAL_cf5175db_4_k_cu_4efbed5e_189524cuda3std6ranges3__45__cpo4swapE)
_ZN40_INTERNAL_cf5175db_4_k_cu_4efbed5e_189524cuda3std6ranges3__45__cpo4swapE:
	.zero		1
.L_8:


//--------------------- .nv.constant0._ZN7cutlass13device_kernelINS_4gemm6kernel13GemmUniversalIN4cute5tupleIJiiiiEEENS1_10collective13CollectiveMmaINS1_34MainloopSm90TmaGmmaWarpSpecializedILi2ENS5_IJNS4_1CILi1EEESB_SB_EEENS1_35KernelTmaWarpSpecializedCooperativeEEENS5_IJNSA_ILi256EEESF_NSA_ILi64EEEEEEfNS5_IJlSB_lEEEfSI_NS4_8TiledMMAINS4_8MMA_AtomIJNS4_4SM904GMMA30MMA_64x256x8_F32TF32TF32_SS_TNILNSM_7ScaleInE1ELSO_1EEEEEENS4_6LayoutINS5_IJNSA_ILi2EEESB_SB_EEENS5_IJSB_NSA_ILi0EEESU_EEEEENS5_IJNS4_10UnderscoreESX_SX_EEEEENS4_13SM90_TMA_LOADENS4_14ComposedLayoutINS4_7SwizzleILi3ELi4ELi3EEENS4_18smem_ptr_flag_bitsILi32EEENSR_INS5_IJNSA_ILi8EEENSA_ILi32EEEEEENS5_IJS17_SB_EEEEEEEvNS4_8identityES10_S1B_vS1C_EENS_8epilogue10collective6detail29Sm90TmaWarpSpecializedAdapterINS1F_15DefaultEpilogueIfSI_SI_NS1E_6thread17LinearCombinationIfLi1EffLNS1J_9ScaleType4KindE0ELNS_15FloatRoundStyleE2EfEENS1_15EpilogueDefaultEEEEEvvEEEEvNT_6ParamsE --------------------------
	.section	.nv.constant0._ZN7cutlass13device_kernelINS_4gemm6kernel13GemmUniversalIN4cute5tupleIJiiiiEEENS1_10collective13CollectiveMmaINS1_34MainloopSm90TmaGmmaWarpSpecializedILi2ENS5_IJNS4_1CILi1EEESB_SB_EEENS1_35KernelTmaWarpSpecializedCooperativeEEENS5_IJNSA_ILi256EEESF_NSA_ILi64EEEEEEfNS5_IJlSB_lEEEfSI_NS4_8TiledMMAINS4_8MMA_AtomIJNS4_4SM904GMMA30MMA_64x256x8_F32TF32TF32_SS_TNILNSM_7ScaleInE1ELSO_1EEEEEENS4_6LayoutINS5_IJNSA_ILi2EEESB_SB_EEENS5_IJSB_NSA_ILi0EEESU_EEEEENS5_IJNS4_10UnderscoreESX_SX_EEEEENS4_13SM90_TMA_LOADENS4_14ComposedLayoutINS4_7SwizzleILi3ELi4ELi3EEENS4_18smem_ptr_flag_bitsILi32EEENSR_INS5_IJNSA_ILi8EEENSA_ILi32EEEEEENS5_IJS17_SB_EEEEEEEvNS4_8identityES10_S1B_vS1C_EENS_8epilogue10collective6detail29Sm90TmaWarpSpecializedAdapterINS1F_15DefaultEpilogueIfSI_SI_NS1E_6thread17LinearCombinationIfLi1EffLNS1J_9ScaleType4KindE0ELNS_15FloatRoundStyleE2EfEENS1_15EpilogueDefaultEEEEEvvEEEEvNT_6ParamsE,"a",@progbits
	.sectionflags	@""
	.align	4
.nv.constant0._ZN7cutlass13device_kernelINS_4gemm6kernel13GemmUniversalIN4cute5tupleIJiiiiEEENS1_10collective13CollectiveMmaINS1_34MainloopSm90TmaGmmaWarpSpecializedILi2ENS5_IJNS4_1CILi1EEESB_SB_EEENS1_35KernelTmaWarpSpecializedCooperativeEEENS5_IJNSA_ILi256EEESF_NSA_ILi64EEEEEEfNS5_IJlSB_lEEEfSI_NS4_8TiledMMAINS4_8MMA_AtomIJNS4_4SM904GMMA30MMA_64x256x8_F32TF32TF32_SS_TNILNSM_7ScaleInE1ELSO_1EEEEEENS4_6LayoutINS5_IJNSA_ILi2EEESB_SB_EEENS5_IJSB_NSA_ILi0EEESU_EEEEENS5_IJNS4_10UnderscoreESX_SX_EEEEENS4_13SM90_TMA_LOADENS4_14ComposedLayoutINS4_7SwizzleILi3ELi4ELi3EEENS4_18smem_ptr_flag_bitsILi32EEENSR_INS5_IJNSA_ILi8EEENSA_ILi32EEEEEENS5_IJS17_SB_EEEEEEEvNS4_8identityES10_S1B_vS1C_EENS_8epilogue10collective6detail29Sm90TmaWarpSpecializedAdapterINS1F_15DefaultEpilogueIfSI_SI_NS1E_6thread17LinearCombinationIfLi1EffLNS1J_9ScaleType4KindE0ELNS_15FloatRoundStyleE2EfEENS1_15EpilogueDefaultEEEEEvvEEEEvNT_6ParamsE:
	.zero		1664


//--------------------- SYMBOLS --------------------------

	.type		.nv.reservedSmem.offset0,@object
	.size		.nv.reservedSmem.offset0,0x4
	.type		__assertfail,@function
